// auto-generated by cutlass_sweep.gemm — config: {"arch": "sm_90", "cluster_m": 1, "cluster_n": 1, "dtype": "bf16", "dtype_b": "bf16", "layout": "nt", "stages": 0, "tile_k": 128, "tile_m": 192, "tile_n": 16}
#include "cutlass/cutlass.h"
#include "cutlass/gemm/collective/collective_builder.hpp"
#include "cutlass/gemm/device/gemm_universal_adapter.h"
#include "cutlass/gemm/kernel/gemm_universal.hpp"
#include "cutlass/epilogue/collective/collective_builder.hpp"

using ElemA = cutlass::bfloat16_t;
using ElemB = cutlass::bfloat16_t;
using ElemCD = cutlass::bfloat16_t;
using Acc  = float;
using TileShape    = cute::Shape<cute::_192, cute::_16, cute::_128>;
using ClusterShape = cute::Shape<cute::_1, cute::_1, cute::_1>;

using CollectiveEpilogue = typename cutlass::epilogue::collective::CollectiveBuilder<
    cutlass::arch::Sm90, cutlass::arch::OpClassTensorOp,
    TileShape, ClusterShape,
    cutlass::epilogue::collective::EpilogueTileAuto,
    Acc, Acc,
    ElemCD, cutlass::layout::RowMajor, 128 / cutlass::sizeof_bits<ElemCD>::value,
    ElemCD, cutlass::layout::RowMajor, 128 / cutlass::sizeof_bits<ElemCD>::value,
    cutlass::epilogue::collective::EpilogueScheduleAuto
  >::CollectiveOp;

using CollectiveMainloop = typename cutlass::gemm::collective::CollectiveBuilder<
    cutlass::arch::Sm90, cutlass::arch::OpClassTensorOp,
    ElemA, cutlass::layout::RowMajor, 128 / cutlass::sizeof_bits<ElemA>::value,
    ElemB, cutlass::layout::ColumnMajor, 128 / cutlass::sizeof_bits<ElemB>::value,
    Acc,
    TileShape, ClusterShape,
    cutlass::gemm::collective::StageCountAutoCarveout<static_cast<int>(sizeof(typename CollectiveEpilogue::SharedStorage))>,
    cutlass::gemm::collective::KernelScheduleAuto
  >::CollectiveOp;

using GemmKernel = cutlass::gemm::kernel::GemmUniversal<
    cute::Shape<int,int,int,int>,
    CollectiveMainloop,
    CollectiveEpilogue
>;
using Gemm = cutlass::gemm::device::GemmUniversalAdapter<GemmKernel>;

// Force the device kernel symbol into the cubin without needing a host main.
auto* _anchor = &cutlass::device_kernel<GemmKernel>;


// ===== COMPILED SASS (sm_90a) =====

	.target	sm_90a

	.elftype	@"ET_EXEC"


//--------------------- .note.nv.tkinfo           --------------------------
	.section	.note.nv.tkinfo,"",@"SHT_NOTE"
	.sectionflags	@"SHF_NOTE_NV_TKINFO"
	.tkinfo
        /*0018*/ 	.word	0x00000002
        /*0030*/ 	.string	""
        /*0030*/ 	.string	"ptxas"
        /*0030*/ 	.string	"Cuda compilation tools, release 13.0, V13.0.88"
        /*0030*/ 	.string	"Build cuda_13.0.r13.0/compiler.36424714_0"
        /*0030*/ 	.string	"-arch sm_90a -m 64 "



//--------------------- .note.nv.cuinfo           --------------------------
	.section	.note.nv.cuinfo,"",@"SHT_NOTE"
	.sectionflags	@"SHF_NOTE_NV_CUINFO"
        /*0018*/ 	.short	0x0002
        /*001a*/ 	.short	0x005a
        /*001c*/ 	.short	0x0082
	.zero		2


//--------------------- .nv.info                  --------------------------
	.section	.nv.info,"",@"SHT_CUDA_INFO"
	.align	4


	//----- nvinfo : EIATTR_REGCOUNT
	.align		4
        /*0000*/ 	.byte	0x04, 0x2f
        /*0002*/ 	.short	(.L_15 - .L_14)
	.align		4
.L_14:
        /*0004*/ 	.word	index@(_ZN7cutlass13device_kernelINS_4gemm6kernel13GemmUniversalIN4cute5tupleIJiiiiEEENS1_10collective13CollectiveMmaINS1_34MainloopSm90TmaGmmaWarpSpecializedILi4ENS5_IJNS4_1CILi1EEESB_SB_EEENS1_35KernelTmaWarpSpecializedCooperativeEEENS5_IJNSA_ILi192EEENSA_ILi16EEENSA_ILi128EEEEEENS_10bfloat16_tENS5_IJlSB_lEEESJ_SK_NS4_8TiledMMAINS4_8MMA_AtomIJNS4_4SM904GMMA27MMA_64x16x16_F32BF16BF16_SSILNSO_5MajorE0ELSQ_0ELNSO_7ScaleInE1ELSR_1EEEEEENS4_6LayoutINS5_IJNSA_ILi2EEESB_SB_EEENS5_IJSB_NSA_ILi0EEESX_EEEEENS5_IJNS4_10UnderscoreES10_S10_EEEEENS4_13SM90_TMA_LOADENS4_14ComposedLayoutINS4_7SwizzleILi3ELi4ELi3EEENS4_18smem_ptr_flag_bitsILi16EEENSU_INS5_IJNSA_ILi8EEENSA_ILi64EEEEEENS5_IJS1A_SB_EEEEEEEvNS4_8identityES13_S1E_vS1F_EENS_8epilogue10collective6detail29Sm90TmaWarpSpecializedAdapterINS1I_15DefaultEpilogueISJ_SK_SK_NS1H_6thread17LinearCombinationISJ_Li1EffLNS1M_9ScaleType4KindE0ELNS_15FloatRoundStyleE2ESJ_EENS1_15EpilogueDefaultEEEEEvvEEEEvNT_6ParamsE)
        /*0008*/ 	.word	0x000000a8


	//----- nvinfo : EIATTR_FRAME_SIZE
	.align		4
.L_15:
        /*000c*/ 	.byte	0x04, 0x11
        /*000e*/ 	.short	(.L_17 - .L_16)
	.align		4
.L_16:
        /*0010*/ 	.word	index@(_ZN7cutlass13device_kernelINS_4gemm6kernel13GemmUniversalIN4cute5tupleIJiiiiEEENS1_10collective13CollectiveMmaINS1_34MainloopSm90TmaGmmaWarpSpecializedILi4ENS5_IJNS4_1CILi1EEESB_SB_EEENS1_35KernelTmaWarpSpecializedCooperativeEEENS5_IJNSA_ILi192EEENSA_ILi16EEENSA_ILi128EEEEEENS_10bfloat16_tENS5_IJlSB_lEEESJ_SK_NS4_8TiledMMAINS4_8MMA_AtomIJNS4_4SM904GMMA27MMA_64x16x16_F32BF16BF16_SSILNSO_5MajorE0ELSQ_0ELNSO_7ScaleInE1ELSR_1EEEEEENS4_6LayoutINS5_IJNSA_ILi2EEESB_SB_EEENS5_IJSB_NSA_ILi0EEESX_EEEEENS5_IJNS4_10UnderscoreES10_S10_EEEEENS4_13SM90_TMA_LOADENS4_14ComposedLayoutINS4_7SwizzleILi3ELi4ELi3EEENS4_18smem_ptr_flag_bitsILi16EEENSU_INS5_IJNSA_ILi8EEENSA_ILi64EEEEEENS5_IJS1A_SB_EEEEEEEvNS4_8identityES13_S1E_vS1F_EENS_8epilogue10collective6detail29Sm90TmaWarpSpecializedAdapterINS1I_15DefaultEpilogueISJ_SK_SK_NS1H_6thread17LinearCombinationISJ_Li1EffLNS1M_9ScaleType4KindE0ELNS_15FloatRoundStyleE2ESJ_EENS1_15EpilogueDefaultEEEEEvvEEEEvNT_6ParamsE)
        /*0014*/ 	.word	0x00000000


	//----- nvinfo : EIATTR_MIN_STACK_SIZE
	.align		4
.L_17:
        /*0018*/ 	.byte	0x04, 0x12
        /*001a*/ 	.short	(.L_19 - .L_18)
	.align		4
.L_18:
        /*001c*/ 	.word	index@(_ZN7cutlass13device_kernelINS_4gemm6kernel13GemmUniversalIN4cute5tupleIJiiiiEEENS1_10collective13CollectiveMmaINS1_34MainloopSm90TmaGmmaWarpSpecializedILi4ENS5_IJNS4_1CILi1EEESB_SB_EEENS1_35KernelTmaWarpSpecializedCooperativeEEENS5_IJNSA_ILi192EEENSA_ILi16EEENSA_ILi128EEEEEENS_10bfloat16_tENS5_IJlSB_lEEESJ_SK_NS4_8TiledMMAINS4_8MMA_AtomIJNS4_4SM904GMMA27MMA_64x16x16_F32BF16BF16_SSILNSO_5MajorE0ELSQ_0ELNSO_7ScaleInE1ELSR_1EEEEEENS4_6LayoutINS5_IJNSA_ILi2EEESB_SB_EEENS5_IJSB_NSA_ILi0EEESX_EEEEENS5_IJNS4_10UnderscoreES10_S10_EEEEENS4_13SM90_TMA_LOADENS4_14ComposedLayoutINS4_7SwizzleILi3ELi4ELi3EEENS4_18smem_ptr_flag_bitsILi16EEENSU_INS5_IJNSA_ILi8EEENSA_ILi64EEEEEENS5_IJS1A_SB_EEEEEEEvNS4_8identityES13_S1E_vS1F_EENS_8epilogue10collective6detail29Sm90TmaWarpSpecializedAdapterINS1I_15DefaultEpilogueISJ_SK_SK_NS1H_6thread17LinearCombinationISJ_Li1EffLNS1M_9ScaleType4KindE0ELNS_15FloatRoundStyleE2ESJ_EENS1_15EpilogueDefaultEEEEEvvEEEEvNT_6ParamsE)
        /*0020*/ 	.word	0x00000000
.L_19:


//--------------------- .nv.compat                --------------------------
	.section	.nv.compat,"",@"SHT_CUDA_COMPAT_INFO"
	.align	4
        /*0000*/ 	.byte	0x02, 0x09, 0x01, 0x00, 0x02, 0x02, 0x04, 0x00, 0x02, 0x05, 0x05, 0x00, 0x03, 0x07, 0x01, 0x01
        /*0010*/ 	.byte	0x02, 0x03, 0x01, 0x00, 0x02, 0x06, 0x01, 0x00, 0x04, 0x0b, 0x08, 0x00, 0x00, 0x00, 0x00, 0x00
        /*0020*/ 	.byte	0x00, 0x00, 0x00, 0x00


//--------------------- .nv.info._ZN7cutlass13device_kernelINS_4gemm6kernel13GemmUniversalIN4cute5tupleIJiiiiEEENS1_10collective13CollectiveMmaINS1_34MainloopSm90TmaGmmaWarpSpecializedILi4ENS5_IJNS4_1CILi1EEESB_SB_EEENS1_35KernelTmaWarpSpecializedCooperativeEEENS5_IJNSA_ILi192EEENSA_ILi16EEENSA_ILi128EEEEEENS_10bfloat16_tENS5_IJlSB_lEEESJ_SK_NS4_8TiledMMAINS4_8MMA_AtomIJNS4_4SM904GMMA27MMA_64x16x16_F32BF16BF16_SSILNSO_5MajorE0ELSQ_0ELNSO_7ScaleInE1ELSR_1EEEEEENS4_6LayoutINS5_IJNSA_ILi2EEESB_SB_EEENS5_IJSB_NSA_ILi0EEESX_EEEEENS5_IJNS4_10UnderscoreES10_S10_EEEEENS4_13SM90_TMA_LOADENS4_14ComposedLayoutINS4_7SwizzleILi3ELi4ELi3EEENS4_18smem_ptr_flag_bitsILi16EEENSU_INS5_IJNSA_ILi8EEENSA_ILi64EEEEEENS5_IJS1A_SB_EEEEEEEvNS4_8identityES13_S1E_vS1F_EENS_8epilogue10collective6detail29Sm90TmaWarpSpecializedAdapterINS1I_15DefaultEpilogueISJ_SK_SK_NS1H_6thread17LinearCombinationISJ_Li1EffLNS1M_9ScaleType4KindE0ELNS_15FloatRoundStyleE2ESJ_EENS1_15EpilogueDefaultEEEEEvvEEEEvNT_6ParamsE --------------------------
	.section	.nv.info._ZN7cutlass13device_kernelINS_4gemm6kernel13GemmUniversalIN4cute5tupleIJiiiiEEENS1_10collective13CollectiveMmaINS1_34MainloopSm90TmaGmmaWarpSpecializedILi4ENS5_IJNS4_1CILi1EEESB_SB_EEENS1_35KernelTmaWarpSpecializedCooperativeEEENS5_IJNSA_ILi192EEENSA_ILi16EEENSA_ILi128EEEEEENS_10bfloat16_tENS5_IJlSB_lEEESJ_SK_NS4_8TiledMMAINS4_8MMA_AtomIJNS4_4SM904GMMA27MMA_64x16x16_F32BF16BF16_SSILNSO_5MajorE0ELSQ_0ELNSO_7ScaleInE1ELSR_1EEEEEENS4_6LayoutINS5_IJNSA_ILi2EEESB_SB_EEENS5_IJSB_NSA_ILi0EEESX_EEEEENS5_IJNS4_10UnderscoreES10_S10_EEEEENS4_13SM90_TMA_LOADENS4_14ComposedLayoutINS4_7SwizzleILi3ELi4ELi3EEENS4_18smem_ptr_flag_bitsILi16EEENSU_INS5_IJNSA_ILi8EEENSA_ILi64EEEEEENS5_IJS1A_SB_EEEEEEEvNS4_8identityES13_S1E_vS1F_EENS_8epilogue10collective6detail29Sm90TmaWarpSpecializedAdapterINS1I_15DefaultEpilogueISJ_SK_SK_NS1H_6thread17LinearCombinationISJ_Li1EffLNS1M_9ScaleType4KindE0ELNS_15FloatRoundStyleE2ESJ_EENS1_15EpilogueDefaultEEEEEvvEEEEvNT_6ParamsE,"",@"SHT_CUDA_INFO"
	.sectionflags	@""
	.align	4


	//----- nvinfo : EIATTR_CUDA_API_VERSION
	.align		4
        /*0000*/ 	.byte	0x04, 0x37
        /*0002*/ 	.short	(.L_21 - .L_20)
.L_20:
        /*0004*/ 	.word	0x00000082


	//----- nvinfo : EIATTR_KPARAM_INFO
	.align		4
.L_21:
        /*0008*/ 	.byte	0x04, 0x17
        /*000a*/ 	.short	(.L_23 - .L_22)
.L_22:
        /*000c*/ 	.word	0x00000000
        /*0010*/ 	.short	0x0000
        /*0012*/ 	.short	0x0070
        /*0014*/ 	.byte	0x00, 0xf0, 0x01, 0x10


	//----- nvinfo : EIATTR_SPARSE_MMA_MASK
	.align		4
.L_23:
        /*0018*/ 	.byte	0x03, 0x50
        /*001a*/ 	.short	0x0000


	//----- nvinfo : EIATTR_MAXREG_COUNT
	.align		4
        /*001c*/ 	.byte	0x03, 0x1b
        /*001e*/ 	.short	0x00a8


	//----- nvinfo : EIATTR_NUM_BARRIERS
	.align		4
        /*0020*/ 	.byte	0x02, 0x4c
        /*0022*/ 	.byte	0x01
	.zero		1


	//----- nvinfo : EIATTR_EXTERNS
	.align		4
        /*0024*/ 	.byte	0x04, 0x0f
        /*0026*/ 	.short	(.L_25 - .L_24)


	//   ....[0]....
	.align		4
.L_24:
        /*0028*/ 	.word	index@(__assertfail)


	//----- nvinfo : EIATTR_MERCURY_ISA_VERSION
	.align		4
.L_25:
        /*002c*/ 	.byte	0x03, 0x5f
        /*002e*/ 	.short	0x0101


	//----- nvinfo : EIATTR_INT_WARP_WIDE_INSTR_OFFSETS
	.align		4
        /*0030*/ 	.byte	0x04, 0x31
        /*0032*/ 	.short	(.L_27 - .L_26)


	//   ....[0]....
.L_26:
        /*0034*/ 	.word	0x000003a0


	//   ....[1]....
        /*0038*/ 	.word	0x000003b0


	//   ....[2]....
        /*003c*/ 	.word	0x000004b0


	//----- nvinfo : EIATTR_COOP_GROUP_MASK_REGIDS
	.align		4
.L_27:
        /*0040*/ 	.byte	0x04, 0x29
        /*0042*/ 	.short	(.L_29 - .L_28)


	//   ....[0]....
.L_28:
        /*0044*/ 	.word	0xffffffff


	//   ....[1]....
        /*0048*/ 	.word	0xffffffff


	//   ....[2]....
        /*004c*/ 	.word	0xffffffff


	//   ....[3]....
        /*0050*/ 	.word	0xffffffff


	//   ....[4]....
        /*0054*/ 	.word	0xffffffff


	//----- nvinfo : EIATTR_COOP_GROUP_INSTR_OFFSETS
	.align		4
.L_29:
        /*0058*/ 	.byte	0x04, 0x28
        /*005a*/ 	.short	(.L_31 - .L_30)


	//   ....[0]....
.L_30:
        /*005c*/ 	.word	0x00000060


	//   ....[1]....
        /*0060*/ 	.word	0x00000070


	//   ....[2]....
        /*0064*/ 	.word	0x00000130


	//   ....[3]....
        /*0068*/ 	.word	0x000002c0


	//   ....[4]....
        /*006c*/ 	.word	0x000010d0


	//----- nvinfo : EIATTR_REG_RECONFIG
	.align		4
.L_31:
        /*0070*/ 	.byte	0x01, 0x54
	.zero		2


	//----- nvinfo : EIATTR_SYSCALL_OFFSETS
	.align		4
        /*0074*/ 	.byte	0x04, 0x46
        /*0076*/ 	.short	(.L_33 - .L_32)


	//   ....[0]....
.L_32:
        /*0078*/ 	.word	0x000012a0


	//----- nvinfo : EIATTR_MBARRIER_INSTR_OFFSETS
	.align		4
.L_33:
        /*007c*/ 	.byte	0x04, 0x39
        /*007e*/ 	.short	(.L_35 - .L_34)


	//   ....[0]....
.L_34:
        /*0080*/ 	.word	0x00000230
        /*0084*/ 	.word	0x000000ff
        /*0088*/ 	.word	0x00000000
        /*008c*/ 	.short	0x0100
        /*008e*/ 	.byte	0x08
	.zero		1


	//   ....[1]....
        /*0090*/ 	.word	0x00000240
        /*0094*/ 	.word	0x000000ff
        /*0098*/ 	.word	0x00000020
        /*009c*/ 	.short	0x0100
        /*009e*/ 	.byte	0x08
	.zero		1


	//   ....[2]....
        /*00a0*/ 	.word	0x00000250
        /*00a4*/ 	.word	0x000000ff
        /*00a8*/ 	.word	0x00000008
        /*00ac*/ 	.short	0x0100
        /*00ae*/ 	.byte	0x08
	.zero		1


	//   ....[3]....
        /*00b0*/ 	.word	0x00000260
        /*00b4*/ 	.word	0x000000ff
        /*00b8*/ 	.word	0x00000028
        /*00bc*/ 	.short	0x0100
        /*00be*/ 	.byte	0x08
	.zero		1


	//   ....[4]....
        /*00c0*/ 	.word	0x00000270
        /*00c4*/ 	.word	0x000000ff
        /*00c8*/ 	.word	0x00000010
        /*00cc*/ 	.short	0x0100
        /*00ce*/ 	.byte	0x08
	.zero		1


	//   ....[5]....
        /*00d0*/ 	.word	0x00000280
        /*00d4*/ 	.word	0x000000ff
        /*00d8*/ 	.word	0x00000030
        /*00dc*/ 	.short	0x0100
        /*00de*/ 	.byte	0x08
	.zero		1


	//   ....[6]....
        /*00e0*/ 	.word	0x00000290
        /*00e4*/ 	.word	0x000000ff
        /*00e8*/ 	.word	0x00000018
        /*00ec*/ 	.short	0x0100
        /*00ee*/ 	.byte	0x08
	.zero		1


	//   ....[7]....
        /*00f0*/ 	.word	0x000002a0
        /*00f4*/ 	.word	0x000000ff
        /*00f8*/ 	.word	0x00000038
        /*00fc*/ 	.short	0x0100
        /*00fe*/ 	.byte	0x08
	.zero		1


	//   ....[8]....
        /*0100*/ 	.word	0x00000530
        /*0104*/ 	.word	0x000000ff
        /*0108*/ 	.word	0x00000050
        /*010c*/ 	.short	0x0100
        /*010e*/ 	.byte	0x08
	.zero		1


	//   ....[9]....
        /*0110*/ 	.word	0x000005c0
        /*0114*/ 	.word	0x000000ff
        /*0118*/ 	.word	0x00000058
        /*011c*/ 	.short	0x0100
        /*011e*/ 	.byte	0x08
	.zero		1


	//   ....[10]....
        /*0120*/ 	.word	0x00001320
        /*0124*/ 	.word	0x00000003
        /*0128*/ 	.word	0x00000000
        /*012c*/ 	.short	0x010a
        /*012e*/ 	.byte	0x3f
	.zero		1


	//   ....[11]....
        /*0130*/ 	.word	0x00001360
        /*0134*/ 	.word	0x00000003
        /*0138*/ 	.word	0x00000000
        /*013c*/ 	.short	0x010a
        /*013e*/ 	.byte	0x3f
	.zero		1


	//   ....[12]....
        /*0140*/ 	.word	0x00001bc0
        /*0144*/ 	.word	0x000000ff
        /*0148*/ 	.word	0x00000000
        /*014c*/ 	.short	0x010a
        /*014e*/ 	.byte	0x08
	.zero		1


	//   ....[13]....
        /*0150*/ 	.word	0x00001c00
        /*0154*/ 	.word	0x000000ff
        /*0158*/ 	.word	0x00000000
        /*015c*/ 	.short	0x010a
        /*015e*/ 	.byte	0x08
	.zero		1


	//   ....[14]....
        /*0160*/ 	.word	0x00002320
        /*0164*/ 	.word	0x000000ff
        /*0168*/ 	.word	0x00000000
        /*016c*/ 	.short	0x0101
        /*016e*/ 	.byte	0x07
	.zero		1


	//   ....[15]....
        /*0170*/ 	.word	0x00002500
        /*0174*/ 	.word	0x000000ff
        /*0178*/ 	.word	0x00000000
        /*017c*/ 	.short	0x0101
        /*017e*/ 	.byte	0x04
	.zero		1


	//   ....[16]....
        /*0180*/ 	.word	0x00004c30
        /*0184*/ 	.word	0x0000000e
        /*0188*/ 	.word	0x00000020
        /*018c*/ 	.short	0x010a
        /*018e*/ 	.byte	0x3f
	.zero		1


	//   ....[17]....
        /*0190*/ 	.word	0x000050b0
        /*0194*/ 	.word	0x00000005
        /*0198*/ 	.word	0x00000058
        /*019c*/ 	.short	0x0101
        /*019e*/ 	.byte	0x3f
	.zero		1


	//   ....[18]....
        /*01a0*/ 	.word	0x000057c0
        /*01a4*/ 	.word	0x00000007
        /*01a8*/ 	.word	0x00000000
        /*01ac*/ 	.short	0x010a
        /*01ae*/ 	.byte	0x3f
	.zero		1


	//   ....[19]....
        /*01b0*/ 	.word	0x00005840
        /*01b4*/ 	.word	0x00000008
        /*01b8*/ 	.word	0x00000000
        /*01bc*/ 	.short	0x010a
        /*01be*/ 	.byte	0x3f
	.zero		1


	//   ....[20]....
        /*01c0*/ 	.word	0x000058d0
        /*01c4*/ 	.word	0x0000000b
        /*01c8*/ 	.word	0x00000000
        /*01cc*/ 	.short	0x010a
        /*01ce*/ 	.byte	0x3f
	.zero		1


	//   ....[21]....
        /*01d0*/ 	.word	0x00005960
        /*01d4*/ 	.word	0x00000003
        /*01d8*/ 	.word	0x00000000
        /*01dc*/ 	.short	0x010a
        /*01de*/ 	.byte	0x3f
	.zero		1


	//   ....[22]....
        /*01e0*/ 	.word	0x000059c0
        /*01e4*/ 	.word	0x00000003
        /*01e8*/ 	.word	0x00000000
        /*01ec*/ 	.short	0x010a
        /*01ee*/ 	.byte	0x3f
	.zero		1


	//   ....[23]....
        /*01f0*/ 	.word	0x00005a20
        /*01f4*/ 	.word	0x00000004
        /*01f8*/ 	.word	0x00000000
        /*01fc*/ 	.short	0x010a
        /*01fe*/ 	.byte	0x3f
	.zero		1


	//   ....[24]....
        /*0200*/ 	.word	0x00005af0
        /*0204*/ 	.word	0x0000000e
        /*0208*/ 	.word	0x00000020
        /*020c*/ 	.short	0x010a
        /*020e*/ 	.byte	0x3f
	.zero		1


	//   ....[25]....
        /*0210*/ 	.word	0x00005bc0
        /*0214*/ 	.word	0x00000007
        /*0218*/ 	.word	0x00000000
        /*021c*/ 	.short	0x010a
        /*021e*/ 	.byte	0x3f
	.zero		1


	//   ....[26]....
        /*0220*/ 	.word	0x00005c10
        /*0224*/ 	.word	0x00000008
        /*0228*/ 	.word	0x00000000
        /*022c*/ 	.short	0x010a
        /*022e*/ 	.byte	0x3f
	.zero		1


	//   ....[27]....
        /*0230*/ 	.word	0x00005c60
        /*0234*/ 	.word	0x0000000b
        /*0238*/ 	.word	0x00000000
        /*023c*/ 	.short	0x010a
        /*023e*/ 	.byte	0x3f
	.zero		1


	//----- nvinfo : EIATTR_NUM_MBARRIERS
	.align		4
.L_35:
        /*0240*/ 	.byte	0x03, 0x38
        /*0242*/ 	.short	0x000a


	//----- nvinfo : EIATTR_EXIT_INSTR_OFFSETS
	.align		4
        /*0244*/ 	.byte	0x04, 0x1c
        /*0246*/ 	.short	(.L_37 - .L_36)


	//   ....[0]....
.L_36:
        /*0248*/ 	.word	0x00000660


	//   ....[1]....
        /*024c*/ 	.word	0x00000f30


	//   ....[2]....
        /*0250*/ 	.word	0x00004310


	//   ....[3]....
        /*0254*/ 	.word	0x00004940


	//   ....[4]....
        /*0258*/ 	.word	0x000059b0


	//----- nvinfo : EIATTR_MAX_THREADS
	.align		4
.L_37:
        /*025c*/ 	.byte	0x04, 0x05
        /*025e*/ 	.short	(.L_39 - .L_38)
.L_38:
        /*0260*/ 	.word	0x00000180
        /*0264*/ 	.word	0x00000001
        /*0268*/ 	.word	0x00000001


	//----- nvinfo : EIATTR_CRS_STACK_SIZE
	.align		4
.L_39:
        /*026c*/ 	.byte	0x04, 0x1e
        /*026e*/ 	.short	(.L_41 - .L_40)
.L_40:
        /*0270*/ 	.word	0x00000000


	//----- nvinfo : EIATTR_CBANK_PARAM_SIZE
	.align		4
.L_41:
        /*0274*/ 	.byte	0x03, 0x19
        /*0276*/ 	.short	0x0470


	//----- nvinfo : EIATTR_PARAM_CBANK
	.align		4
        /*0278*/ 	.byte	0x04, 0x0a
        /*027a*/ 	.short	(.L_43 - .L_42)
	.align		4
.L_42:
        /*027c*/ 	.word	index@(.nv.constant0._ZN7cutlass13device_kernelINS_4gemm6kernel13GemmUniversalIN4cute5tupleIJiiiiEEENS1_10collective13CollectiveMmaINS1_34MainloopSm90TmaGmmaWarpSpecializedILi4ENS5_IJNS4_1CILi1EEESB_SB_EEENS1_35KernelTmaWarpSpecializedCooperativeEEENS5_IJNSA_ILi192EEENSA_ILi16EEENSA_ILi128EEEEEENS_10bfloat16_tENS5_IJlSB_lEEESJ_SK_NS4_8TiledMMAINS4_8MMA_AtomIJNS4_4SM904GMMA27MMA_64x16x16_F32BF16BF16_SSILNSO_5MajorE0ELSQ_0ELNSO_7ScaleInE1ELSR_1EEEEEENS4_6LayoutINS5_IJNSA_ILi2EEESB_SB_EEENS5_IJSB_NSA_ILi0EEESX_EEEEENS5_IJNS4_10UnderscoreES10_S10_EEEEENS4_13SM90_TMA_LOADENS4_14ComposedLayoutINS4_7SwizzleILi3ELi4ELi3EEENS4_18smem_ptr_flag_bitsILi16EEENSU_INS5_IJNSA_ILi8EEENSA_ILi64EEEEEENS5_IJS1A_SB_EEEEEEEvNS4_8identityES13_S1E_vS1F_EENS_8epilogue10collective6detail29Sm90TmaWarpSpecializedAdapterINS1I_15DefaultEpilogueISJ_SK_SK_NS1H_6thread17LinearCombinationISJ_Li1EffLNS1M_9ScaleType4KindE0ELNS_15FloatRoundStyleE2ESJ_EENS1_15EpilogueDefaultEEEEEvvEEEEvNT_6ParamsE)
        /*0280*/ 	.short	0x0210
        /*0282*/ 	.short	0x0470


	//----- nvinfo : EIATTR_SW_WAR
	.align		4
.L_43:
        /*0284*/ 	.byte	0x04, 0x36
        /*0286*/ 	.short	(.L_45 - .L_44)
.L_44:
        /*0288*/ 	.word	0x00000008
.L_45:


//--------------------- .nv.callgraph             --------------------------
	.section	.nv.callgraph,"",@"SHT_CUDA_CALLGRAPH"
	.align	4
	.sectionentsize	8
	.align		4
        /*0000*/ 	.word	0x00000000
	.align		4
        /*0004*/ 	.word	0xffffffff
	.align		4
        /*0008*/ 	.word	index@(_ZN7cutlass13device_kernelINS_4gemm6kernel13GemmUniversalIN4cute5tupleIJiiiiEEENS1_10collective13CollectiveMmaINS1_34MainloopSm90TmaGmmaWarpSpecializedILi4ENS5_IJNS4_1CILi1EEESB_SB_EEENS1_35KernelTmaWarpSpecializedCooperativeEEENS5_IJNSA_ILi192EEENSA_ILi16EEENSA_ILi128EEEEEENS_10bfloat16_tENS5_IJlSB_lEEESJ_SK_NS4_8TiledMMAINS4_8MMA_AtomIJNS4_4SM904GMMA27MMA_64x16x16_F32BF16BF16_SSILNSO_5MajorE0ELSQ_0ELNSO_7ScaleInE1ELSR_1EEEEEENS4_6LayoutINS5_IJNSA_ILi2EEESB_SB_EEENS5_IJSB_NSA_ILi0EEESX_EEEEENS5_IJNS4_10UnderscoreES10_S10_EEEEENS4_13SM90_TMA_LOADENS4_14ComposedLayoutINS4_7SwizzleILi3ELi4ELi3EEENS4_18smem_ptr_flag_bitsILi16EEENSU_INS5_IJNSA_ILi8EEENSA_ILi64EEEEEENS5_IJS1A_SB_EEEEEEEvNS4_8identityES13_S1E_vS1F_EENS_8epilogue10collective6detail29Sm90TmaWarpSpecializedAdapterINS1I_15DefaultEpilogueISJ_SK_SK_NS1H_6thread17LinearCombinationISJ_Li1EffLNS1M_9ScaleType4KindE0ELNS_15FloatRoundStyleE2ESJ_EENS1_15EpilogueDefaultEEEEEvvEEEEvNT_6ParamsE)
	.align		4
        /*000c*/ 	.word	index@(__assertfail)
	.align		4
        /*0010*/ 	.word	0x00000000
	.align		4
        /*0014*/ 	.word	0xfffffffe
	.align		4
        /*0018*/ 	.word	0x00000000
	.align		4
        /*001c*/ 	.word	0xfffffffd
	.align		4
        /*0020*/ 	.word	0x00000000
	.align		4
        /*0024*/ 	.word	0xfffffffc


//--------------------- .nv.constant4             --------------------------
	.section	.nv.constant4,"a",@progbits
	.align	8
	.align		8
.nv.constant4:
        /*0000*/ 	.dword	__assertfail
	.align		8
        /*0008*/ 	.dword	__unnamed_1
	.align		8
        /*0010*/ 	.dword	_ZN39_INTERNAL_3cf28ff7_4_k_cu_69d53b3a_85354cuda3std3__45__cpo5beginE
	.align		8
        /*0018*/ 	.dword	_ZN39_INTERNAL_3cf28ff7_4_k_cu_69d53b3a_85354cuda3std3__45__cpo3endE
	.align		8
        /*0020*/ 	.dword	_ZN39_INTERNAL_3cf28ff7_4_k_cu_69d53b3a_85354cuda3std3__45__cpo6cbeginE
	.align		8
        /*0028*/ 	.dword	_ZN39_INTERNAL_3cf28ff7_4_k_cu_69d53b3a_85354cuda3std3__45__cpo4cendE
	.align		8
        /*0030*/ 	.dword	_ZN39_INTERNAL_3cf28ff7_4_k_cu_69d53b3a_85354cuda3std3__441_GLOBAL__N__3cf28ff7_4_k_cu_69d53b3a_85356ignoreE
	.align		8
        /*0038*/ 	.dword	_ZN39_INTERNAL_3cf28ff7_4_k_cu_69d53b3a_85354cuda3std3__419piecewise_constructE
	.align		8
        /*0040*/ 	.dword	_ZN39_INTERNAL_3cf28ff7_4_k_cu_69d53b3a_85354cuda3std3__48in_placeE
	.align		8
        /*0048*/ 	.dword	_ZN39_INTERNAL_3cf28ff7_4_k_cu_69d53b3a_85354cuda3std6ranges3__45__cpo4swapE
	.align		8
        /*0050*/ 	.dword	_ZN39_INTERNAL_3cf28ff7_4_k_cu_69d53b3a_85354cuda3std6ranges3__45__cpo9iter_moveE
	.align		8
        /*0058*/ 	.dword	_ZN39_INTERNAL_3cf28ff7_4_k_cu_69d53b3a_85354cute7productE
	.align		8
        /*0060*/ 	.dword	_ZN39_INTERNAL_3cf28ff7_4_k_cu_69d53b3a_85354cute1_E
	.align		8
        /*0068*/ 	.dword	$str$22
	.align		8
        /*0070*/ 	.dword	$str$23


//--------------------- .text._ZN7cutlass13device_kernelINS_4gemm6kernel13GemmUniversalIN4cute5tupleIJiiiiEEENS1_10collective13CollectiveMmaINS1_34MainloopSm90TmaGmmaWarpSpecializedILi4ENS5_IJNS4_1CILi1EEESB_SB_EEENS1_35KernelTmaWarpSpecializedCooperativeEEENS5_IJNSA_ILi192EEENSA_ILi16EEENSA_ILi128EEEEEENS_10bfloat16_tENS5_IJlSB_lEEESJ_SK_NS4_8TiledMMAINS4_8MMA_AtomIJNS4_4SM904GMMA27MMA_64x16x16_F32BF16BF16_SSILNSO_5MajorE0ELSQ_0ELNSO_7ScaleInE1ELSR_1EEEEEENS4_6LayoutINS5_IJNSA_ILi2EEESB_SB_EEENS5_IJSB_NSA_ILi0EEESX_EEEEENS5_IJNS4_10UnderscoreES10_S10_EEEEENS4_13SM90_TMA_LOADENS4_14ComposedLayoutINS4_7SwizzleILi3ELi4ELi3EEENS4_18smem_ptr_flag_bitsILi16EEENSU_INS5_IJNSA_ILi8EEENSA_ILi64EEEEEENS5_IJS1A_SB_EEEEEEEvNS4_8identityES13_S1E_vS1F_EENS_8epilogue10collective6detail29Sm90TmaWarpSpecializedAdapterINS1I_15DefaultEpilogueISJ_SK_SK_NS1H_6thread17LinearCombinationISJ_Li1EffLNS1M_9ScaleType4KindE0ELNS_15FloatRoundStyleE2ESJ_EENS1_15EpilogueDefaultEEEEEvvEEEEvNT_6ParamsE --------------------------
	.section	.text._ZN7cutlass13device_kernelINS_4gemm6kernel13GemmUniversalIN4cute5tupleIJiiiiEEENS1_10collective13CollectiveMmaINS1_34MainloopSm90TmaGmmaWarpSpecializedILi4ENS5_IJNS4_1CILi1EEESB_SB_EEENS1_35KernelTmaWarpSpecializedCooperativeEEENS5_IJNSA_ILi192EEENSA_ILi16EEENSA_ILi128EEEEEENS_10bfloat16_tENS5_IJlSB_lEEESJ_SK_NS4_8TiledMMAINS4_8MMA_AtomIJNS4_4SM904GMMA27MMA_64x16x16_F32BF16BF16_SSILNSO_5MajorE0ELSQ_0ELNSO_7ScaleInE1ELSR_1EEEEEENS4_6LayoutINS5_IJNSA_ILi2EEESB_SB_EEENS5_IJSB_NSA_ILi0EEESX_EEEEENS5_IJNS4_10UnderscoreES10_S10_EEEEENS4_13SM90_TMA_LOADENS4_14ComposedLayoutINS4_7SwizzleILi3ELi4ELi3EEENS4_18smem_ptr_flag_bitsILi16EEENSU_INS5_IJNSA_ILi8EEENSA_ILi64EEEEEENS5_IJS1A_SB_EEEEEEEvNS4_8identityES13_S1E_vS1F_EENS_8epilogue10collective6detail29Sm90TmaWarpSpecializedAdapterINS1I_15DefaultEpilogueISJ_SK_SK_NS1H_6thread17LinearCombinationISJ_Li1EffLNS1M_9ScaleType4KindE0ELNS_15FloatRoundStyleE2ESJ_EENS1_15EpilogueDefaultEEEEEvvEEEEvNT_6ParamsE,"ax",@progbits
	.align	128
.text._ZN7cutlass13device_kernelINS_4gemm6kernel13GemmUniversalIN4cute5tupleIJiiiiEEENS1_10collective13CollectiveMmaINS1_34MainloopSm90TmaGmmaWarpSpecializedILi4ENS5_IJNS4_1CILi1EEESB_SB_EEENS1_35KernelTmaWarpSpecializedCooperativeEEENS5_IJNSA_ILi192EEENSA_ILi16EEENSA_ILi128EEEEEENS_10bfloat16_tENS5_IJlSB_lEEESJ_SK_NS4_8TiledMMAINS4_8MMA_AtomIJNS4_4SM904GMMA27MMA_64x16x16_F32BF16BF16_SSILNSO_5MajorE0ELSQ_0ELNSO_7ScaleInE1ELSR_1EEEEEENS4_6LayoutINS5_IJNSA_ILi2EEESB_SB_EEENS5_IJSB_NSA_ILi0EEESX_EEEEENS5_IJNS4_10UnderscoreES10_S10_EEEEENS4_13SM90_TMA_LOADENS4_14ComposedLayoutINS4_7SwizzleILi3ELi4ELi3EEENS4_18smem_ptr_flag_bitsILi16EEENSU_INS5_IJNSA_ILi8EEENSA_ILi64EEEEEENS5_IJS1A_SB_EEEEEEEvNS4_8identityES13_S1E_vS1F_EENS_8epilogue10collective6detail29Sm90TmaWarpSpecializedAdapterINS1I_15DefaultEpilogueISJ_SK_SK_NS1H_6thread17LinearCombinationISJ_Li1EffLNS1M_9ScaleType4KindE0ELNS_15FloatRoundStyleE2ESJ_EENS1_15EpilogueDefaultEEEEEvvEEEEvNT_6ParamsE:
        .type           _ZN7cutlass13device_kernelINS_4gemm6kernel13GemmUniversalIN4cute5tupleIJiiiiEEENS1_10collective13CollectiveMmaINS1_34MainloopSm90TmaGmmaWarpSpecializedILi4ENS5_IJNS4_1CILi1EEESB_SB_EEENS1_35KernelTmaWarpSpecializedCooperativeEEENS5_IJNSA_ILi192EEENSA_ILi16EEENSA_ILi128EEEEEENS_10bfloat16_tENS5_IJlSB_lEEESJ_SK_NS4_8TiledMMAINS4_8MMA_AtomIJNS4_4SM904GMMA27MMA_64x16x16_F32BF16BF16_SSILNSO_5MajorE0ELSQ_0ELNSO_7ScaleInE1ELSR_1EEEEEENS4_6LayoutINS5_IJNSA_ILi2EEESB_SB_EEENS5_IJSB_NSA_ILi0EEESX_EEEEENS5_IJNS4_10UnderscoreES10_S10_EEEEENS4_13SM90_TMA_LOADENS4_14ComposedLayoutINS4_7SwizzleILi3ELi4ELi3EEENS4_18smem_ptr_flag_bitsILi16EEENSU_INS5_IJNSA_ILi8EEENSA_ILi64EEEEEENS5_IJS1A_SB_EEEEEEEvNS4_8identityES13_S1E_vS1F_EENS_8epilogue10collective6detail29Sm90TmaWarpSpecializedAdapterINS1I_15DefaultEpilogueISJ_SK_SK_NS1H_6thread17LinearCombinationISJ_Li1EffLNS1M_9ScaleType4KindE0ELNS_15FloatRoundStyleE2ESJ_EENS1_15EpilogueDefaultEEEEEvvEEEEvNT_6ParamsE,@function
        .size           _ZN7cutlass13device_kernelINS_4gemm6kernel13GemmUniversalIN4cute5tupleIJiiiiEEENS1_10collective13CollectiveMmaINS1_34MainloopSm90TmaGmmaWarpSpecializedILi4ENS5_IJNS4_1CILi1EEESB_SB_EEENS1_35KernelTmaWarpSpecializedCooperativeEEENS5_IJNSA_ILi192EEENSA_ILi16EEENSA_ILi128EEEEEENS_10bfloat16_tENS5_IJlSB_lEEESJ_SK_NS4_8TiledMMAINS4_8MMA_AtomIJNS4_4SM904GMMA27MMA_64x16x16_F32BF16BF16_SSILNSO_5MajorE0ELSQ_0ELNSO_7ScaleInE1ELSR_1EEEEEENS4_6LayoutINS5_IJNSA_ILi2EEESB_SB_EEENS5_IJSB_NSA_ILi0EEESX_EEEEENS5_IJNS4_10UnderscoreES10_S10_EEEEENS4_13SM90_TMA_LOADENS4_14ComposedLayoutINS4_7SwizzleILi3ELi4ELi3EEENS4_18smem_ptr_flag_bitsILi16EEENSU_INS5_IJNSA_ILi8EEENSA_ILi64EEEEEENS5_IJS1A_SB_EEEEEEEvNS4_8identityES13_S1E_vS1F_EENS_8epilogue10collective6detail29Sm90TmaWarpSpecializedAdapterINS1I_15DefaultEpilogueISJ_SK_SK_NS1H_6thread17LinearCombinationISJ_Li1EffLNS1M_9ScaleType4KindE0ELNS_15FloatRoundStyleE2ESJ_EENS1_15EpilogueDefaultEEEEEvvEEEEvNT_6ParamsE,(.L_x_96 - _ZN7cutlass13device_kernelINS_4gemm6kernel13GemmUniversalIN4cute5tupleIJiiiiEEENS1_10collective13CollectiveMmaINS1_34MainloopSm90TmaGmmaWarpSpecializedILi4ENS5_IJNS4_1CILi1EEESB_SB_EEENS1_35KernelTmaWarpSpecializedCooperativeEEENS5_IJNSA_ILi192EEENSA_ILi16EEENSA_ILi128EEEEEENS_10bfloat16_tENS5_IJlSB_lEEESJ_SK_NS4_8TiledMMAINS4_8MMA_AtomIJNS4_4SM904GMMA27MMA_64x16x16_F32BF16BF16_SSILNSO_5MajorE0ELSQ_0ELNSO_7ScaleInE1ELSR_1EEEEEENS4_6LayoutINS5_IJNSA_ILi2EEESB_SB_EEENS5_IJSB_NSA_ILi0EEESX_EEEEENS5_IJNS4_10UnderscoreES10_S10_EEEEENS4_13SM90_TMA_LOADENS4_14ComposedLayoutINS4_7SwizzleILi3ELi4ELi3EEENS4_18smem_ptr_flag_bitsILi16EEENSU_INS5_IJNSA_ILi8EEENSA_ILi64EEEEEENS5_IJS1A_SB_EEEEEEEvNS4_8identityES13_S1E_vS1F_EENS_8epilogue10collective6detail29Sm90TmaWarpSpecializedAdapterINS1I_15DefaultEpilogueISJ_SK_SK_NS1H_6thread17LinearCombinationISJ_Li1EffLNS1M_9ScaleType4KindE0ELNS_15FloatRoundStyleE2ESJ_EENS1_15EpilogueDefaultEEEEEvvEEEEvNT_6ParamsE)
        .other          _ZN7cutlass13device_kernelINS_4gemm6kernel13GemmUniversalIN4cute5tupleIJiiiiEEENS1_10collective13CollectiveMmaINS1_34MainloopSm90TmaGmmaWarpSpecializedILi4ENS5_IJNS4_1CILi1EEESB_SB_EEENS1_35KernelTmaWarpSpecializedCooperativeEEENS5_IJNSA_ILi192EEENSA_ILi16EEENSA_ILi128EEEEEENS_10bfloat16_tENS5_IJlSB_lEEESJ_SK_NS4_8TiledMMAINS4_8MMA_AtomIJNS4_4SM904GMMA27MMA_64x16x16_F32BF16BF16_SSILNSO_5MajorE0ELSQ_0ELNSO_7ScaleInE1ELSR_1EEEEEENS4_6LayoutINS5_IJNSA_ILi2EEESB_SB_EEENS5_IJSB_NSA_ILi0EEESX_EEEEENS5_IJNS4_10UnderscoreES10_S10_EEEEENS4_13SM90_TMA_LOADENS4_14ComposedLayoutINS4_7SwizzleILi3ELi4ELi3EEENS4_18smem_ptr_flag_bitsILi16EEENSU_INS5_IJNSA_ILi8EEENSA_ILi64EEEEEENS5_IJS1A_SB_EEEEEEEvNS4_8identityES13_S1E_vS1F_EENS_8epilogue10collective6detail29Sm90TmaWarpSpecializedAdapterINS1I_15DefaultEpilogueISJ_SK_SK_NS1H_6thread17LinearCombinationISJ_Li1EffLNS1M_9ScaleType4KindE0ELNS_15FloatRoundStyleE2ESJ_EENS1_15EpilogueDefaultEEEEEvvEEEEvNT_6ParamsE,@"STO_CUDA_ENTRY STV_DEFAULT"
_ZN7cutlass13device_kernelINS_4gemm6kernel13GemmUniversalIN4cute5tupleIJiiiiEEENS1_10collective13CollectiveMmaINS1_34MainloopSm90TmaGmmaWarpSpecializedILi4ENS5_IJNS4_1CILi1EEESB_SB_EEENS1_35KernelTmaWarpSpecializedCooperativeEEENS5_IJNSA_ILi192EEENSA_ILi16EEENSA_ILi128EEEEEENS_10bfloat16_tENS5_IJlSB_lEEESJ_SK_NS4_8TiledMMAINS4_8MMA_AtomIJNS4_4SM904GMMA27MMA_64x16x16_F32BF16BF16_SSILNSO_5MajorE0ELSQ_0ELNSO_7ScaleInE1ELSR_1EEEEEENS4_6LayoutINS5_IJNSA_ILi2EEESB_SB_EEENS5_IJSB_NSA_ILi0EEESX_EEEEENS5_IJNS4_10UnderscoreES10_S10_EEEEENS4_13SM90_TMA_LOADENS4_14ComposedLayoutINS4_7SwizzleILi3ELi4ELi3EEENS4_18smem_ptr_flag_bitsILi16EEENSU_INS5_IJNSA_ILi8EEENSA_ILi64EEEEEENS5_IJS1A_SB_EEEEEEEvNS4_8identityES13_S1E_vS1F_EENS_8epilogue10collective6detail29Sm90TmaWarpSpecializedAdapterINS1I_15DefaultEpilogueISJ_SK_SK_NS1H_6thread17LinearCombinationISJ_Li1EffLNS1M_9ScaleType4KindE0ELNS_15FloatRoundStyleE2ESJ_EENS1_15EpilogueDefaultEEEEEvvEEEEvNT_6ParamsE:
[----:B------:R-:W0:Y:S01]  /*0000*/  LDC R1, c[0x0][0x28] ;  /* 0x00000a00ff017b82 */ /* 0x000e220000000800 */
[----:B------:R-:W1:Y:S01]  /*0010*/  S2R R18, SR_TID.X ;  /* 0x0000000000127919 */ /* 0x000e620000002100 */
[----:B------:R-:W-:Y:S01]  /*0020*/  ELECT P0, URZ, PT ;  /* 0x00000000003f782f */ /* 0x000fe20003800000 */
[----:B------:R-:W-:Y:S01]  /*0030*/  BSSY B0, `(.L_x_0) ;  /* 0x000000f000007945 */ /* 0x000fe20003800000 */
[--C-:B-1----:R-:W-:Y:S02]  /*0040*/  SHF.R.U32.HI R0, RZ, 0x5, R18.reuse ;  /* 0x00000005ff007819 */ /* 0x102fe40000011612 */
[----:B------:R-:W-:-:S03]  /*0050*/  SHF.R.U32.HI R14, RZ, 0x7, R18 ;  /* 0x00000007ff0e7819 */ /* 0x000fc60000011612 */
[----:B------:R-:W1:Y:S04]  /*0060*/  SHFL.IDX PT, R7, R0, RZ, 0x1f ;  /* 0x00001fff00077589 */ /* 0x000e6800000e0000 */
[----:B------:R2:W3:Y:S01]  /*0070*/  SHFL.IDX PT, R8, R14, RZ, 0x1f ;  /* 0x00001fff0e087589 */ /* 0x0004e200000e0000 */
[----:B-1----:R-:W-:-:S13]  /*0080*/  ISETP.NE.OR P0, PT, R7, RZ, !P0 ;  /* 0x000000ff0700720c */ /* 0x002fda0004705670 */
[----:B0-23--:R-:W-:Y:S05]  /*0090*/  @P0 BRA `(.L_x_1) ;  /* 0x0000000000200947 */ /* 0x00dfea0003800000 */
[----:B------:R-:W-:Y:S02]  /*00a0*/  ULDC.64 UR4, c[0x0][0x198] ;  /* 0x0000660000047ab9 */ /* 0x000fe40000000a00 */
[----:B------:R-:W-:Y:S02]  /*00b0*/  UIADD3 UR6, UP0, UR4, 0xf0, URZ ;  /* 0x000000f004067890 */ /* 0x000fe4000ff1e03f */
[----:B------:R-:W-:Y:S02]  /*00c0*/  UIADD3 UR4, UP1, UR4, 0x1f0, URZ ;  /* 0x000001f004047890 */ /* 0x000fe4000ff3e03f */
[----:B------:R-:W-:Y:S02]  /*00d0*/  UIADD3.X UR7, URZ, UR5, URZ, UP0, !UPT ;  /* 0x000000053f077290 */ /* 0x000fe400087fe43f */
[----:B------:R-:W-:-:S07]  /*00e0*/  UIADD3.X UR5, URZ, UR5, URZ, UP1, !UPT ;  /* 0x000000053f057290 */ /* 0x000fce0008ffe43f */
[----:B------:R0:W-:Y:S02]  /*00f0*/  UTMACCTL.PF [UR6] ;  /* 0x00000000060079b9 */ /* 0x0001e40008040000 */
[----:B------:R0:W-:Y:S02]  /*0100*/  UTMACCTL.PF [UR4] ;  /* 0x00000000040079b9 */ /* 0x0001e40008040000 */
[----:B0-----:R-:W-:Y:S01]  /*0110*/  NOP ;  /* 0x0000000000007918 */ /* 0x001fe20000000000 */
.L_x_1:
[----:B------:R-:W-:Y:S05]  /*0120*/  BSYNC B0 ;  /* 0x0000000000007941 */ /* 0x000fea0003800000 */
.L_x_0:
[----:B------:R-:W0:Y:S02]  /*0130*/  SHFL.IDX PT, R2, R0, RZ, 0x1f ;  /* 0x00001fff00027589 */ /* 0x000e2400000e0000 */
[----:B0-----:R-:W-:-:S13]  /*0140*/  ISETP.NE.AND P0, PT, R2, RZ, PT ;  /* 0x000000ff0200720c */ /* 0x001fda0003f05270 */
[----:B------:R-:W-:Y:S05]  /*0150*/  @P0 BRA `(.L_x_2) ;  /* 0x0000000000580947 */ /* 0x000fea0003800000 */
[----:B------:R-:W0:Y:S01]  /*0160*/  S2UR UR8, SR_CgaCtaId ;  /* 0x00000000000879c3 */ /* 0x000e220000008800 */
[----:B------:R-:W-:Y:S01]  /*0170*/  UMOV UR4, 0x400 ;  /* 0x0000040000047882 */ /* 0x000fe20000000000 */
[----:B------:R-:W-:Y:S01]  /*0180*/  UMOV UR5, 0x1 ;  /* 0x0000000100057882 */ /* 0x000fe20000000000 */
[----:B------:R-:W-:Y:S01]  /*0190*/  UMOV UR6, 0x100 ;  /* 0x0000010000067882 */ /* 0x000fe20000000000 */
[----:B------:R-:W-:Y:S01]  /*01a0*/  ELECT P0, URZ, PT ;  /* 0x00000000003f782f */ /* 0x000fe20003800000 */
[----:B------:R-:W-:-:S04]  /*01b0*/  UIADD3 UR6, -UR6, 0x100000, URZ ;  /* 0x0010000006067890 */ /* 0x000fc8000fffe13f */
[----:B------:R-:W-:Y:S02]  /*01c0*/  USHF.L.U32 UR7, UR6, 0xb, URZ ;  /* 0x0000000b06077899 */ /* 0x000fe4000800063f */
[----:B------:R-:W-:Y:S02]  /*01d0*/  USHF.L.U32 UR6, UR6, 0x1, URZ ;  /* 0x0000000106067899 */ /* 0x000fe4000800063f */
[----:B0-----:R-:W-:Y:S02]  /*01e0*/  ULEA UR8, UR8, UR4, 0x18 ;  /* 0x0000000408087291 */ /* 0x001fe4000f8ec03f */
[----:B------:R-:W-:-:S04]  /*01f0*/  UIADD3 UR4, -UR5, 0x100000, URZ ;  /* 0x0010000005047890 */ /* 0x000fc8000fffe13f */
[----:B------:R-:W-:Y:S02]  /*0200*/  USHF.L.U32 UR5, UR4, 0xb, URZ ;  /* 0x0000000b04057899 */ /* 0x000fe4000800063f */
[----:B------:R-:W-:Y:S01]  /*0210*/  USHF.L.U32 UR4, UR4, 0x1, URZ ;  /* 0x0000000104047899 */ /* 0x000fe2000800063f */
[----:B------:R-:W0:Y:S11]  /*0220*/  FENCE.VIEW.ASYNC.S ;  /* 0x00000000000073c6 */ /* 0x000e360000000000 */
[----:B0-----:R0:W1:Y:S01]  /*0230*/  SYNCS.EXCH.64 URZ, [UR8], UR4 ;  /* 0x00000004083f75b2 */ /* 0x0010620008000100 */
[----:B------:R0:W2:Y:S01]  /*0240*/  SYNCS.EXCH.64 URZ, [UR8+0x20], UR6 ;  /* 0x00002006083f75b2 */ /* 0x0000a20008000100 */
[----:B------:R0:W3:Y:S01]  /*0250*/  SYNCS.EXCH.64 URZ, [UR8+0x8], UR4 ;  /* 0x00000804083f75b2 */ /* 0x0000e20008000100 */
[----:B------:R0:W4:Y:S01]  /*0260*/  SYNCS.EXCH.64 URZ, [UR8+0x28], UR6 ;  /* 0x00002806083f75b2 */ /* 0x0001220008000100 */
[----:B------:R0:W0:Y:S01]  /*0270*/  SYNCS.EXCH.64 URZ, [UR8+0x10], UR4 ;  /* 0x00001004083f75b2 */ /* 0x0000220008000100 */
[----:B------:R0:W0:Y:S01]  /*0280*/  SYNCS.EXCH.64 URZ, [UR8+0x30], UR6 ;  /* 0x00003006083f75b2 */ /* 0x0000220008000100 */
[----:B------:R0:W0:Y:S01]  /*0290*/  SYNCS.EXCH.64 URZ, [UR8+0x18], UR4 ;  /* 0x00001804083f75b2 */ /* 0x0000220008000100 */
[----:B------:R0:W0:Y:S01]  /*02a0*/  SYNCS.EXCH.64 URZ, [UR8+0x38], UR6 ;  /* 0x00003806083f75b2 */ /* 0x0000220008000100 */
[----:B------:R-:W-:Y:S01]  /*02b0*/  NOP ;  /* 0x0000000000007918 */ /* 0x000fe20000000000 */
.L_x_2:
[----:B------:R-:W5:Y:S01]  /*02c0*/  SHFL.IDX PT, R0, R0, RZ, 0x1f ;  /* 0x00001fff00007589 */ /* 0x000f6200000e0000 */
[----:B------:R-:W-:Y:S01]  /*02d0*/  ELECT P0, URZ, PT ;  /* 0x00000000003f782f */ /* 0x000fe20003800000 */
[----:B------:R-:W1:Y:S01]  /*02e0*/  LDC R2, c[0x0][0x65c] ;  /* 0x00019700ff027b82 */ /* 0x000e620000000800 */
[----:B0-----:R-:W-:Y:S01]  /*02f0*/  UMOV UR4, 0x20 ;  /* 0x0000002000047882 */ /* 0x001fe20000000000 */
[----:B------:R-:W0:Y:S01]  /*0300*/  S2R R3, SR_CTAID.Y ;  /* 0x0000000000037919 */ /* 0x000e220000002600 */
[----:B------:R-:W-:Y:S01]  /*0310*/  NOP ;  /* 0x0000000000007918 */ /* 0x000fe20000000000 */
[----:B------:R-:W-:Y:S01]  /*0320*/  ISETP.NE.AND P2, PT, R8, RZ, PT ;  /* 0x000000ff0800720c */ /* 0x000fe20003f45270 */
[----:B------:R-:W-:Y:S01]  /*0330*/  NOP ;  /* 0x0000000000007918 */ /* 0x000fe20000000000 */
[----:B------:R-:W2:Y:S01]  /*0340*/  S2R R6, SR_CTAID.X ;  /* 0x0000000000067919 */ /* 0x000ea20000002500 */
[----:B-----5:R-:W-:Y:S02]  /*0350*/  ISETP.NE.OR P0, PT, R0, RZ, !P0 ;  /* 0x000000ff0000720c */ /* 0x020fe40004705670 */
[----:B-1----:R-:W-:-:S04]  /*0360*/  ISETP.NE.AND P3, PT, R2, 0x1, PT ;  /* 0x000000010200780c */ /* 0x002fc80003f65270 */
[----:B------:R-:W-:Y:S02]  /*0370*/  P2R R0, PR, RZ, 0x8 ;  /* 0x00000008ff007803 */ /* 0x000fe40000000000 */
[----:B------:R-:W-:-:S04]  /*0380*/  SHF.R.S32.HI R0, RZ, 0x1f, R7 ;  /* 0x0000001fff007819 */ /* 0x000fc80000011407 */
[----:B------:R-:W-:Y:S01]  /*0390*/  LEA.HI R0, R0, R7, RZ, 0x2 ;  /* 0x0000000700007211 */ /* 0x000fe200078f10ff */
[----:B------:R-:W-:Y:S01]  /*03a0*/  VOTEU.ALL UP0, P0 ;  /* 0x00000000003f7886 */ /* 0x000fe20000000000 */
[----:B------:R-:W-:Y:S01]  /*03b0*/  VOTEU.ALL UP1, P0 ;  /* 0x00000000003f7886 */ /* 0x000fe20000020000 */
[----:B------:R-:W2:Y:S01]  /*03c0*/  @P3 LDC R17, c[0x0][0x10] ;  /* 0x00000400ff113b82 */ /* 0x000ea20000000800 */
[----:B------:R-:W-:Y:S01]  /*03d0*/  LOP3.LUT R0, R0, 0xfffffffc, RZ, 0xc0, !PT ;  /* 0xfffffffc00007812 */ /* 0x000fe200078ec0ff */
[----:B0-----:R-:W-:Y:S01]  /*03e0*/  @P3 IMAD.MOV.U32 R4, RZ, RZ, R3 ;  /* 0x000000ffff043224 */ /* 0x001fe200078e0003 */
[----:B------:R-:W-:Y:S01]  /*03f0*/  @!UP0 UMOV UR6, 0x400 ;  /* 0x0000040000068882 */ /* 0x000fe20000000000 */
[----:B------:R-:W-:-:S04]  /*0400*/  @!UP0 UIADD3 UR4, -UR4, 0x100000, URZ ;  /* 0x0010000004048890 */ /* 0x000fc8000fffe13f */
[----:B------:R-:W-:Y:S02]  /*0410*/  @!UP0 USHF.L.U32 UR5, UR4, 0xb, URZ ;  /* 0x0000000b04058899 */ /* 0x000fe4000800063f */
[----:B------:R-:W-:Y:S01]  /*0420*/  @!UP0 USHF.L.U32 UR4, UR4, 0x1, URZ ;  /* 0x0000000104048899 */ /* 0x000fe2000800063f */
[----:B------:R-:W-:Y:S02]  /*0430*/  @P3 IMAD.MOV.U32 R5, RZ, RZ, RZ ;  /* 0x000000ffff053224 */ /* 0x000fe400078e00ff */
[----:B------:R-:W-:Y:S01]  /*0440*/  IMAD.IADD R0, R7, 0x1, -R0 ;  /* 0x0000000107007824 */ /* 0x000fe200078e0a00 */
[----:B------:R-:W0:Y:S01]  /*0450*/  @!UP0 S2UR UR7, SR_CgaCtaId ;  /* 0x00000000000789c3 */ /* 0x000e220000008800 */
[----:B------:R-:W-:-:S03]  /*0460*/  IMAD.MOV.U32 R7, RZ, RZ, RZ ;  /* 0x000000ffff077224 */ /* 0x000fc600078e00ff */
[----:B------:R-:W-:-:S04]  /*0470*/  ISETP.NE.AND P1, PT, R0, 0x3, PT ;  /* 0x000000030000780c */ /* 0x000fc80003f25270 */
[----:B------:R-:W1:Y:S01]  /*0480*/  @!P3 LDC R9, c[0x0][0xc] ;  /* 0x00000300ff09bb82 */ /* 0x000e620000000800 */
[----:B--2---:R-:W-:Y:S01]  /*0490*/  @P3 IMAD.WIDE.U32 R16, R6, R17, R4 ;  /* 0x0000001106103225 */ /* 0x004fe200078e0004 */
[----:B0-----:R-:W-:Y:S01]  /*04a0*/  @!UP0 ULEA UR8, UR7, UR6, 0x18 ;  /* 0x0000000607088291 */ /* 0x001fe2000f8ec03f */
[----:B------:R-:W-:Y:S02]  /*04b0*/  VOTEU.ALL UP0, P0 ;  /* 0x00000000003f7886 */ /* 0x000fe40000000000 */
[----:B------:R-:W-:Y:S01]  /*04c0*/  ULDC UR6, c[0x0][0xc] ;  /* 0x0000030000067ab9 */ /* 0x000fe20000000800 */
[----:B------:R-:W-:Y:S01]  /*04d0*/  ISETP.EQ.OR P0, PT, R0, RZ, !P1 ;  /* 0x000000ff0000720c */ /* 0x000fe20004f02670 */
[----:B------:R-:W-:-:S03]  /*04e0*/  ULDC UR7, c[0x0][0x10] ;  /* 0x0000040000077ab9 */ /* 0x000fc60000000800 */
[C---:B------:R-:W-:Y:S01]  /*04f0*/  ISETP.EQ.AND P0, PT, R8.reuse, RZ, P0 ;  /* 0x000000ff0800720c */ /* 0x040fe20000702270 */
[----:B------:R-:W-:Y:S02]  /*0500*/  VIADD R8, R8, 0xffffffff ;  /* 0xffffffff08087836 */ /* 0x000fe40000000000 */
[----:B-1----:R-:W-:Y:S01]  /*0510*/  @!P3 IMAD.WIDE.U32 R4, R9, R3, R6 ;  /* 0x000000030904b225 */ /* 0x002fe200078e0006 */
[----:B------:R-:W0:Y:S02]  /*0520*/  FENCE.VIEW.ASYNC.S ;  /* 0x00000000000073c6 */ /* 0x000e240000000000 */
[----:B0-----:R-:W3:Y:S01]  /*0530*/  @!UP0 SYNCS.EXCH.64 URZ, [UR8+0x50], UR4 ;  /* 0x00005004083f85b2 */ /* 0x001ee20008000100 */
[----:B------:R-:W-:Y:S01]  /*0540*/  SEL R19, RZ, 0x1, !P0 ;  /* 0x00000001ff137807 */ /* 0x000fe20004000000 */
[----:B------:R-:W-:Y:S01]  /*0550*/  @P3 IMAD.MOV.U32 R9, RZ, RZ, RZ ;  /* 0x000000ffff093224 */ /* 0x000fe200078e00ff */
[----:B------:R-:W-:Y:S01]  /*0560*/  ISETP.GE.U32.AND P1, PT, R8, 0x2, PT ;  /* 0x000000020800780c */ /* 0x000fe20003f26070 */
[----:B------:R-:W-:Y:S01]  /*0570*/  @!P3 IMAD.MOV.U32 R16, RZ, RZ, R4 ;  /* 0x000000ffff10b224 */ /* 0x000fe200078e0004 */
[----:B------:R-:W-:Y:S01]  /*0580*/  LOP3.LUT R4, R18, 0x7f, RZ, 0xc0, !PT ;  /* 0x0000007f12047812 */ /* 0x000fe200078ec0ff */
[----:B------:R-:W-:Y:S01]  /*0590*/  @P3 IMAD.IADD R17, R17, 0x1, R9 ;  /* 0x0000000111113824 */ /* 0x000fe200078e0209 */
[----:B------:R-:W-:Y:S01]  /*05a0*/  SEL R19, R19, 0x2, P1 ;  /* 0x0000000213137807 */ /* 0x000fe20000800000 */
[----:B------:R-:W-:Y:S01]  /*05b0*/  @!P3 IMAD.MOV.U32 R17, RZ, RZ, R5 ;  /* 0x000000ffff11b224 */ /* 0x000fe200078e0005 */
[----:B------:R0:W3:Y:S01]  /*05c0*/  @!UP1 SYNCS.EXCH.64 URZ, [UR8+0x58], UR4 ;  /* 0x00005804083f95b2 */ /* 0x0000e20008000100 */
[----:B------:R-:W-:Y:S01]  /*05d0*/  NOP ;  /* 0x0000000000007918 */ /* 0x000fe20000000000 */
[----:B0-----:R-:W-:-:S03]  /*05e0*/  UIMAD.WIDE.U32 UR4, UR6, UR7, URZ ;  /* 0x00000007060472a5 */ /* 0x001fc6000f8e003f */
[----:B------:R-:W-:Y:S02]  /*05f0*/  ULDC UR6, c[0x0][0x14] ;  /* 0x0000050000067ab9 */ /* 0x000fe40000000800 */
[----:B------:R-:W-:Y:S02]  /*0600*/  UIMAD.WIDE.U32 UR38, UR4, UR6, URZ ;  /* 0x00000006042672a5 */ /* 0x000fe4000f8e003f */
[----:B------:R-:W-:-:S04]  /*0610*/  UIMAD UR41, UR5, UR6, URZ ;  /* 0x00000006052972a4 */ /* 0x000fc8000f8e023f */
[----:B------:R-:W-:Y:S01]  /*0620*/  UIADD3 UR41, UR39, UR41, URZ ;  /* 0x0000002927297290 */ /* 0x000fe2000fffe03f */
[----:B---34-:R-:W-:Y:S06]  /*0630*/  BAR.SYNC.DEFER_BLOCKING 0x0 ;  /* 0x0000000000007b1d */ /* 0x018fec0000010000 */
[----:B------:R-:W-:Y:S05]  /*0640*/  @!P2 BRA `(.L_x_3) ;  /* 0x0000003c0034a947 */ /* 0x000fea0003800000 */
[----:B------:R-:W-:-:S13]  /*0650*/  ISETP.GT.U32.AND P0, PT, R8, 0x1, PT ;  /* 0x000000010800780c */ /* 0x000fda0003f04070 */
[----:B------:R-:W-:Y:S05]  /*0660*/  @P0 EXIT ;  /* 0x000000000000094d */ /* 0x000fea0003800000 */
[----:B------:R-:W-:Y:S01]  /*0670*/  ULDC.64 UR4, c[0x0][0x650] ;  /* 0x0001940000047ab9 */ /* 0x000fe20000000a00 */
[----:B------:R-:W-:Y:S01]  /*0680*/  PRMT R0, RZ, 0x7610, R0 ;  /* 0x00007610ff007816 */ /* 0x000fe20000000000 */
[----:B------:R-:W-:Y:S01]  /*0690*/  IMAD.MOV.U32 R45, RZ, RZ, -0x1 ;  /* 0xffffffffff2d7424 */ /* 0x000fe200078e00ff */
[----:B------:R-:W-:Y:S01]  /*06a0*/  ISETP.GE.U32.AND P0, PT, R16, UR4, PT ;  /* 0x0000000410007c0c */ /* 0x000fe2000bf06070 */
[----:B------:R-:W-:Y:S02]  /*06b0*/  IMAD.MOV.U32 R44, RZ, RZ, -0x1 ;  /* 0xffffffffff2c7424 */ /* 0x000fe400078e00ff */
[----:B------:R-:W-:Y:S01]  /*06c0*/  IMAD.MOV.U32 R41, RZ, RZ, -0x1 ;  /* 0xffffffffff297424 */ /* 0x000fe200078e00ff */
[----:B------:R-:W-:-:S13]  /*06d0*/  ISETP.GE.U32.AND.EX P0, PT, R17, UR5, PT, P0 ;  /* 0x0000000511007c0c */ /* 0x000fda000bf06100 */
[----:B------:R-:W-:Y:S05]  /*06e0*/  @P0 BRA `(.L_x_4) ;  /* 0x0000000400580947 */ /* 0x000fea0003800000 */
[----:B------:R-:W0:Y:S01]  /*06f0*/  LDC.64 R20, c[0x0][0x628] ;  /* 0x00018a00ff147b82 */ /* 0x000e220000000a00 */
[----:B------:R-:W-:Y:S02]  /*0700*/  IMAD.MOV.U32 R8, RZ, RZ, R16 ;  /* 0x000000ffff087224 */ /* 0x000fe400078e0010 */
[----:B------:R-:W-:-:S05]  /*0710*/  IMAD.MOV.U32 R9, RZ, RZ, R17 ;  /* 0x000000ffff097224 */ /* 0x000fca00078e0011 */
[----:B------:R-:W1:Y:S08]  /*0720*/  LDC R0, c[0x0][0x630] ;  /* 0x00018c00ff007b82 */ /* 0x000e700000000800 */
[----:B------:R-:W2:Y:S01]  /*0730*/  LDC.64 R22, c[0x0][0x620] ;  /* 0x00018800ff167b82 */ /* 0x000ea20000000a00 */
[----:B0-----:R-:W-:-:S04]  /*0740*/  ISETP.NE.U32.AND P0, PT, R20, RZ, PT ;  /* 0x000000ff1400720c */ /* 0x001fc80003f05070 */
[----:B------:R-:W-:-:S13]  /*0750*/  ISETP.NE.AND.EX P0, PT, R21, RZ, PT, P0 ;  /* 0x000000ff1500720c */ /* 0x000fda0003f05300 */
[----:B-12---:R-:W-:Y:S05]  /*0760*/  @!P0 BRA `(.L_x_5) ;  /* 0x0000000000288947 */ /* 0x006fea0003800000 */
[----:B------:R-:W0:Y:S02]  /*0770*/  LDC R5, c[0x0][0x634] ;  /* 0x00018d00ff057b82 */ /* 0x000e240000000800 */
[----:B0-----:R-:W-:-:S05]  /*0780*/  IADD3 R5, P0, R16, R5, RZ ;  /* 0x0000000510057210 */ /* 0x001fca0007f1e0ff */
[----:B------:R-:W-:-:S04]  /*0790*/  IMAD.X R15, RZ, RZ, R17, P0 ;  /* 0x000000ffff0f7224 */ /* 0x000fc800000e0611 */
[----:B------:R-:W-:-:S04]  /*07a0*/  IMAD.WIDE.U32 R8, R15, R20, RZ ;  /* 0x000000140f087225 */ /* 0x000fc800078e00ff */
[----:B------:R-:W-:-:S04]  /*07b0*/  IMAD.WIDE.U32 R10, P0, R5, R21, R8 ;  /* 0x00000015050a7225 */ /* 0x000fc80007800008 */
[----:B------:R-:W-:-:S04]  /*07c0*/  IMAD.WIDE.U32 R8, R5, R20, RZ ;  /* 0x0000001405087225 */ /* 0x000fc800078e00ff */
[----:B------:R-:W-:Y:S01]  /*07d0*/  IMAD.X R13, RZ, RZ, RZ, P0 ;  /* 0x000000ffff0d7224 */ /* 0x000fe200000e06ff */
[----:B------:R-:W-:Y:S01]  /*07e0*/  IADD3 RZ, P0, R9, R10, RZ ;  /* 0x0000000a09ff7210 */ /* 0x000fe20007f1e0ff */
[----:B------:R-:W-:-:S04]  /*07f0*/  IMAD.MOV.U32 R12, RZ, RZ, R11 ;  /* 0x000000ffff0c7224 */ /* 0x000fc800078e000b */
[----:B------:R-:W-:-:S08]  /*0800*/  IMAD.WIDE.U32.X R8, R15, R21, R12, P0 ;  /* 0x000000150f087225 */ /* 0x000fd000000e040c */
.L_x_5:
[-CC-:B------:R-:W-:Y:S01]  /*0810*/  SHF.R.U64 R41, R8, R0.reuse, R9.reuse ;  /* 0x0000000008297219 */ /* 0x180fe20000001209 */
[----:B------:R-:W0:Y:S01]  /*0820*/  LDC.64 R28, c[0x0][0x640] ;  /* 0x00019000ff1c7b82 */ /* 0x000e220000000a00 */
[----:B------:R-:W-:Y:S01]  /*0830*/  SHF.R.U32.HI R5, RZ, R0, R9 ;  /* 0x00000000ff057219 */ /* 0x000fe20000011609 */
[----:B------:R-:W-:Y:S01]  /*0840*/  ULDC UR4, c[0x0][0x150] ;  /* 0x0000540000047ab9 */ /* 0x000fe20000000800 */
[----:B------:R-:W-:Y:S02]  /*0850*/  IADD3 R7, P0, RZ, -R41, RZ ;  /* 0x80000029ff077210 */ /* 0x000fe40007f1e0ff */
[----:B------:R-:W-:-:S03]  /*0860*/  I2FP.F32.U32 R0, R6 ;  /* 0x0000000600007245 */ /* 0x000fc60000201000 */
[----:B------:R-:W1:Y:S01]  /*0870*/  LDC R12, c[0x0][0x618] ;  /* 0x00018600ff0c7b82 */ /* 0x000e620000000800 */
[----:B------:R-:W-:Y:S02]  /*0880*/  IMAD.X R11, RZ, RZ, ~R5, P0 ;  /* 0x000000ffff0b7224 */ /* 0x000fe400000e0e05 */
[----:B------:R-:W-:Y:S01]  /*0890*/  FMUL R0, R0, UR4 ;  /* 0x0000000400007c20 */ /* 0x000fe20008400000 */
[----:B------:R-:W-:Y:S01]  /*08a0*/  IMAD.WIDE.U32 R8, R7, R22, R16 ;  /* 0x0000001607087225 */ /* 0x000fe200078e0010 */
[----:B------:R-:W-:-:S03]  /*08b0*/  ULDC UR4, c[0x0][0x154] ;  /* 0x0000550000047ab9 */ /* 0x000fc60000000800 */
[----:B------:R-:W-:Y:S01]  /*08c0*/  IMAD R10, R11, R22, RZ ;  /* 0x000000160b0a7224 */ /* 0x000fe200078e02ff */
[----:B------:R-:W2:Y:S01]  /*08d0*/  LDC R5, c[0x0][0x144] ;  /* 0x00005100ff057b82 */ /* 0x000ea20000000800 */
[----:B------:R-:W3:Y:S01]  /*08e0*/  F2I.U32.TRUNC.NTZ R0, R0 ;  /* 0x0000000000007305 */ /* 0x000ee2000020f000 */
[----:B------:R-:W-:Y:S02]  /*08f0*/  IMAD.MOV.U32 R11, RZ, RZ, -0x1 ;  /* 0xffffffffff0b7424 */ /* 0x000fe400078e00ff */
[----:B------:R-:W-:-:S04]  /*0900*/  IMAD R7, R7, R23, R10 ;  /* 0x0000001707077224 */ /* 0x000fc800078e020a */
[----:B------:R-:W4:Y:S01]  /*0910*/  LDC R24, c[0x0][0x608] ;  /* 0x00018200ff187b82 */ /* 0x000f220000000800 */
[----:B------:R-:W-:Y:S01]  /*0920*/  IMAD.IADD R9, R9, 0x1, R7 ;  /* 0x0000000109097824 */ /* 0x000fe200078e0207 */
[----:B0-----:R-:W-:Y:S02]  /*0930*/  ISETP.NE.U32.AND P0, PT, R28, RZ, PT ;  /* 0x000000ff1c00720c */ /* 0x001fe40003f05070 */
[----:B------:R-:W-:Y:S02]  /*0940*/  I2FP.F32.U32 R7, R3 ;  /* 0x0000000300077245 */ /* 0x000fe40000201000 */
[----:B------:R-:W-:Y:S02]  /*0950*/  ISETP.NE.AND.EX P0, PT, R29, RZ, PT, P0 ;  /* 0x000000ff1d00720c */ /* 0x000fe40003f05300 */
[----:B------:R-:W0:Y:S01]  /*0960*/  LDC R10, c[0x0][0x658] ;  /* 0x00019600ff0a7b82 */ /* 0x000e220000000800 */
[-CC-:B-1----:R-:W-:Y:S01]  /*0970*/  SHF.R.U64 R22, R8, R12.reuse, R9.reuse ;  /* 0x0000000c08167219 */ /* 0x182fe20000001209 */
[----:B---3--:R-:W-:Y:S01]  /*0980*/  IMAD.MOV R8, RZ, RZ, -R0 ;  /* 0x000000ffff087224 */ /* 0x008fe200078e0a00 */
[----:B------:R-:W-:Y:S01]  /*0990*/  SHF.R.U32.HI R9, RZ, R12, R9 ;  /* 0x0000000cff097219 */ /* 0x000fe20000011609 */
[----:B------:R-:W-:-:S04]  /*09a0*/  FMUL R7, R7, UR4 ;  /* 0x0000000407077c20 */ /* 0x000fc80008400000 */
[----:B------:R-:W1:Y:S01]  /*09b0*/  LDC R20, c[0x0][0x148] ;  /* 0x00005200ff147b82 */ /* 0x000e620000000800 */
[----:B--2---:R-:W-:Y:S01]  /*09c0*/  IMAD R0, R5, R8, R6 ;  /* 0x0000000805007224 */ /* 0x004fe200078e0206 */
[----:B------:R2:W3:Y:S06]  /*09d0*/  F2I.U32.TRUNC.NTZ R13, R7 ;  /* 0x00000007000d7305 */ /* 0x0004ec000020f000 */
[----:B------:R-:W1:Y:S01]  /*09e0*/  LDC R26, c[0x0][0x600] ;  /* 0x00018000ff1a7b82 */ /* 0x000e620000000800 */
[-CC-:B----4-:R-:W-:Y:S02]  /*09f0*/  SHF.R.U64 R25, R22, R24.reuse, R9.reuse ;  /* 0x0000001816197219 */ /* 0x190fe40000001209 */
[----:B------:R-:W-:Y:S01]  /*0a00*/  SHF.R.U32.HI R5, RZ, R24, R9 ;  /* 0x00000018ff057219 */ /* 0x000fe20000011609 */
[----:B------:R-:W-:-:S04]  /*0a10*/  IMAD.MOV.U32 R9, RZ, RZ, 0x1 ;  /* 0x00000001ff097424 */ /* 0x000fc800078e00ff */
[----:B------:R-:W4:Y:S01]  /*0a20*/  LDC R21, c[0x0][0x648] ;  /* 0x00019200ff157b82 */ /* 0x000f220000000800 */
[-C--:B0-----:R-:W-:Y:S02]  /*0a30*/  SHF.L.U32 R6, R11, R10.reuse, RZ ;  /* 0x0000000a0b067219 */ /* 0x081fe400000006ff */
[-CC-:B------:R-:W-:Y:S02]  /*0a40*/  SHF.R.U64 R24, R25, R10.reuse, R5.reuse ;  /* 0x0000000a19187219 */ /* 0x180fe40000001205 */
[----:B------:R-:W-:Y:S02]  /*0a50*/  SHF.R.U32.HI R15, RZ, R10, R5 ;  /* 0x0000000aff0f7219 */ /* 0x000fe40000011605 */
[----:B------:R-:W-:Y:S01]  /*0a60*/  LOP3.LUT R12, RZ, R6, RZ, 0x33, !PT ;  /* 0x00000006ff0c7212 */ /* 0x000fe200078e33ff */
[----:B------:R-:W0:Y:S01]  /*0a70*/  LDC R23, c[0x0][0x638] ;  /* 0x00018e00ff177b82 */ /* 0x000e220000000800 */
[----:B------:R-:W-:Y:S01]  /*0a80*/  SHF.L.U32 R5, R9, R10, RZ ;  /* 0x0000000a09057219 */ /* 0x000fe200000006ff */
[----:B------:R-:W-:-:S02]  /*0a90*/  IMAD.MOV.U32 R6, RZ, RZ, R24 ;  /* 0x000000ffff067224 */ /* 0x000fc400078e0018 */
[----:B--2---:R-:W-:-:S04]  /*0aa0*/  IMAD.MOV.U32 R7, RZ, RZ, R15 ;  /* 0x000000ffff077224 */ /* 0x004fc800078e000f */
[----:B------:R-:W2:Y:S01]  /*0ab0*/  LDC R45, c[0x0][0x610] ;  /* 0x00018400ff2d7b82 */ /* 0x000ea20000000800 */
[----:B---3--:R-:W-:Y:S05]  /*0ac0*/  @!P0 BRA `(.L_x_6) ;  /* 0x0000000000288947 */ /* 0x008fea0003800000 */
[----:B------:R-:W3:Y:S02]  /*0ad0*/  LDC R11, c[0x0][0x64c] ;  /* 0x00019300ff0b7b82 */ /* 0x000ee40000000800 */
[----:B---3--:R-:W-:-:S05]  /*0ae0*/  IADD3 R11, P0, R24, R11, RZ ;  /* 0x0000000b180b7210 */ /* 0x008fca0007f1e0ff */
        /* <DEDUP_REMOVED lines=8> */
.L_x_6:
[----:B----4-:R-:W-:Y:S01]  /*0b70*/  SHF.R.U64 R6, R6, R21, R7 ;  /* 0x0000001506067219 */ /* 0x010fe20000001207 */
[----:B-1----:R-:W-:Y:S01]  /*0b80*/  VIADD R7, R26, 0xffffffff ;  /* 0xffffffff1a077836 */ /* 0x002fe20000000000 */
[----:B------:R-:W-:Y:S01]  /*0b90*/  LOP3.LUT R12, R25, R12, RZ, 0xc0, !PT ;  /* 0x0000000c190c7212 */ /* 0x000fe200078ec0ff */
[----:B------:R-:W-:Y:S02]  /*0ba0*/  IMAD.MOV R13, RZ, RZ, -R13 ;  /* 0x000000ffff0d7224 */ /* 0x000fe400078e0a0d */
[----:B------:R-:W-:Y:S02]  /*0bb0*/  IMAD.MOV R8, RZ, RZ, -R6 ;  /* 0x000000ffff087224 */ /* 0x000fe400078e0a06 */
[----:B------:R-:W-:Y:S01]  /*0bc0*/  IMAD R5, R5, R6, R12 ;  /* 0x0000000605057224 */ /* 0x000fe200078e020c */
[----:B------:R-:W-:Y:S01]  /*0bd0*/  LOP3.LUT R6, R22, R7, RZ, 0xc0, !PT ;  /* 0x0000000716067212 */ /* 0x000fe200078ec0ff */
[----:B------:R-:W-:Y:S02]  /*0be0*/  @P3 IMAD R0, R20, R13, R3 ;  /* 0x0000000d14003224 */ /* 0x000fe400078e0203 */
[----:B0-----:R-:W-:-:S02]  /*0bf0*/  IMAD R3, R8, R23, R24 ;  /* 0x0000001708037224 */ /* 0x001fc400078e0218 */
[----:B--2---:R-:W-:Y:S02]  /*0c00*/  IMAD R45, R5, R45, R0 ;  /* 0x0000002d052d7224 */ /* 0x004fe400078e0200 */
[----:B------:R-:W-:Y:S02]  /*0c10*/  IMAD R6, R3, R26, R6 ;  /* 0x0000001a03067224 */ /* 0x000fe400078e0206 */
[----:B------:R-:W-:-:S03]  /*0c20*/  IMAD.MOV.U32 R0, RZ, RZ, 0x1 ;  /* 0x00000001ff007424 */ /* 0x000fc600078e00ff */
[----:B------:R-:W-:Y:S02]  /*0c30*/  SEL R44, R6, R45, !P3 ;  /* 0x0000002d062c7207 */ /* 0x000fe40005800000 */
[----:B------:R-:W-:-:S07]  /*0c40*/  SEL R45, R45, R6, !P3 ;  /* 0x000000062d2d7207 */ /* 0x000fce0005800000 */
.L_x_4:
[----:B------:R-:W-:-:S08]  /*0c50*/  NOP ;  /* 0x0000000000007918 */ /* 0x000fd00000000000 */
[----:B------:R-:W0:Y:S02]  /*0c60*/  USETMAXREG.TRY_ALLOC.CTAPOOL UP0, 0xe8 ;  /* 0x000000e8000079c8 */ /* 0x000e240008000600 */
[----:B0-----:R-:W-:-:S13]  /*0c70*/  PLOP3.LUT P0, PT, PT, PT, UP0, 0x80, 0x0 ;  /* 0x000000000000781c */ /* 0x001fda0003f0f008 */
[----:B------:R-:W-:Y:S05]  /*0c80*/  @!P0 BRA `(.L_x_4) ;  /* 0xfffffffc00f08947 */ /* 0x000fea000383ffff */
[----:B------:R-:W-:Y:S01]  /*0c90*/  ULDC.64 UR4, c[0x0][0x598] ;  /* 0x0001660000047ab9 */ /* 0x000fe20000000a00 */
[----:B------:R-:W-:Y:S01]  /*0ca0*/  ULDC.64 UR36, c[0x0][0x208] ;  /* 0x0000820000247ab9 */ /* 0x000fe20000000a00 */
[----:B------:R-:W-:-:S04]  /*0cb0*/  ISETP.NE.U32.AND P0, PT, RZ, UR4, PT ;  /* 0x00000004ff007c0c */ /* 0x000fc8000bf05070 */
[----:B------:R-:W-:-:S13]  /*0cc0*/  ISETP.NE.AND.EX P0, PT, RZ, UR5, PT, P0 ;  /* 0x00000005ff007c0c */ /* 0x000fda000bf05300 */
[----:B------:R-:W-:Y:S05]  /*0cd0*/  @!P0 BRA `(.L_x_7) ;  /* 0x00000000001c8947 */ /* 0x000fea0003800000 */
[----:B------:R-:W0:Y:S02]  /*0ce0*/  LDC.64 R6, c[0x0][0x598] ;  /* 0x00016600ff067b82 */ /* 0x000e240000000a00 */
[----:B0-----:R-:W2:Y:S02]  /*0cf0*/  LDG.E.64 R6, desc[UR36][R6.64] ;  /* 0x0000002406067981 */ /* 0x001ea4000c1e1b00 */
[----:B--2---:R-:W-:-:S04]  /*0d00*/  ISETP.NE.U32.AND P0, PT, R6, RZ, PT ;  /* 0x000000ff0600720c */ /* 0x004fc80003f05070 */
[----:B------:R-:W-:-:S13]  /*0d10*/  ISETP.NE.AND.EX P0, PT, R7, RZ, PT, P0 ;  /* 0x000000ff0700720c */ /* 0x000fda0003f05300 */
[----:B------:R-:W-:Y:S05]  /*0d20*/  @!P0 BRA `(.L_x_7) ;  /* 0x0000000000088947 */ /* 0x000fea0003800000 */
[----:B------:R0:W5:Y:S01]  /*0d30*/  LD.E R40, desc[UR36][R6.64] ;  /* 0x0000002406287980 */ /* 0x000162000c101900 */
[----:B------:R-:W-:Y:S05]  /*0d40*/  BRA `(.L_x_8) ;  /* 0x0000000000247947 */ /* 0x000fea0003800000 */
.L_x_7:
[----:B------:R-:W-:Y:S02]  /*0d50*/  ULDC.64 UR4, c[0x0][0x588] ;  /* 0x0001620000047ab9 */ /* 0x000fe40000000a00 */
[----:B------:R-:W-:-:S04]  /*0d60*/  ISETP.NE.U32.AND P0, PT, RZ, UR4, PT ;  /* 0x00000004ff007c0c */ /* 0x000fc8000bf05070 */
[----:B------:R-:W-:-:S13]  /*0d70*/  ISETP.NE.AND.EX P0, PT, RZ, UR5, PT, P0 ;  /* 0x00000005ff007c0c */ /* 0x000fda000bf05300 */
[----:B------:R-:W-:Y:S05]  /*0d80*/  @!P0 BRA `(.L_x_9) ;  /* 0x00000000000c8947 */ /* 0x000fea0003800000 */
[----:B------:R-:W0:Y:S02]  /*0d90*/  LDC.64 R6, c[0x0][0x588] ;  /* 0x00016200ff067b82 */ /* 0x000e240000000a00 */
[----:B0-----:R1:W5:Y:S01]  /*0da0*/  LDG.E R40, desc[UR36][R6.64] ;  /* 0x0000002406287981 */ /* 0x001362000c1e1900 */
[----:B------:R-:W-:Y:S05]  /*0db0*/  BRA `(.L_x_8) ;  /* 0x0000000000087947 */ /* 0x000fea0003800000 */
.L_x_9:
[----:B------:R-:W-:Y:S02]  /*0dc0*/  ULDC UR4, c[0x0][0x580] ;  /* 0x0001600000047ab9 */ /* 0x000fe40000000800 */
[----:B------:R-:W-:-:S07]  /*0dd0*/  IMAD.U32 R40, RZ, RZ, UR4 ;  /* 0x00000004ff287e24 */ /* 0x000fce000f8e00ff */
.L_x_8:
[----:B------:R-:W-:Y:S02]  /*0de0*/  ULDC.64 UR4, c[0x0][0x5a0] ;  /* 0x0001680000047ab9 */ /* 0x000fe40000000a00 */
[----:B------:R-:W-:-:S04]  /*0df0*/  ISETP.NE.U32.AND P0, PT, RZ, UR4, PT ;  /* 0x00000004ff007c0c */ /* 0x000fc8000bf05070 */
[----:B------:R-:W-:-:S13]  /*0e00*/  ISETP.NE.AND.EX P0, PT, RZ, UR5, PT, P0 ;  /* 0x00000005ff007c0c */ /* 0x000fda000bf05300 */
[----:B------:R-:W-:Y:S05]  /*0e10*/  @!P0 BRA `(.L_x_10) ;  /* 0x00000000001c8947 */ /* 0x000fea0003800000 */
[----:B01----:R-:W0:Y:S02]  /*0e20*/  LDC.64 R6, c[0x0][0x5a0] ;  /* 0x00016800ff067b82 */ /* 0x003e240000000a00 */
[----:B0-----:R-:W2:Y:S02]  /*0e30*/  LDG.E.64 R6, desc[UR36][R6.64] ;  /* 0x0000002406067981 */ /* 0x001ea4000c1e1b00 */
[----:B--2---:R-:W-:-:S04]  /*0e40*/  ISETP.NE.U32.AND P0, PT, R6, RZ, PT ;  /* 0x000000ff0600720c */ /* 0x004fc80003f05070 */
[----:B------:R-:W-:-:S13]  /*0e50*/  ISETP.NE.AND.EX P0, PT, R7, RZ, PT, P0 ;  /* 0x000000ff0700720c */ /* 0x000fda0003f05300 */
[----:B------:R-:W-:Y:S05]  /*0e60*/  @!P0 BRA `(.L_x_10) ;  /* 0x0000000000088947 */ /* 0x000fea0003800000 */
[----:B------:R0:W5:Y:S01]  /*0e70*/  LD.E R42, desc[UR36][R6.64] ;  /* 0x00000024062a7980 */ /* 0x000162000c101900 */
[----:B------:R-:W-:Y:S05]  /*0e80*/  BRA `(.L_x_11) ;  /* 0x0000000000247947 */ /* 0x000fea0003800000 */
.L_x_10:
[----:B------:R-:W-:Y:S02]  /*0e90*/  ULDC.64 UR4, c[0x0][0x590] ;  /* 0x0001640000047ab9 */ /* 0x000fe40000000a00 */
[----:B------:R-:W-:-:S04]  /*0ea0*/  ISETP.NE.U32.AND P0, PT, RZ, UR4, PT ;  /* 0x00000004ff007c0c */ /* 0x000fc8000bf05070 */
[----:B------:R-:W-:-:S13]  /*0eb0*/  ISETP.NE.AND.EX P0, PT, RZ, UR5, PT, P0 ;  /* 0x00000005ff007c0c */ /* 0x000fda000bf05300 */
[----:B------:R-:W-:Y:S05]  /*0ec0*/  @!P0 BRA `(.L_x_12) ;  /* 0x00000000000c8947 */ /* 0x000fea0003800000 */
[----:B------:R-:W2:Y:S02]  /*0ed0*/  LDC.64 R42, c[0x0][0x590] ;  /* 0x00016400ff2a7b82 */ /* 0x000ea40000000a00 */
[----:B--2---:R2:W5:Y:S01]  /*0ee0*/  LDG.E R42, desc[UR36][R42.64] ;  /* 0x000000242a2a7981 */ /* 0x004562000c1e1900 */
[----:B------:R-:W-:Y:S05]  /*0ef0*/  BRA `(.L_x_11) ;  /* 0x0000000000087947 */ /* 0x000fea0003800000 */
.L_x_12:
[----:B------:R-:W-:Y:S02]  /*0f00*/  ULDC UR4, c[0x0][0x584] ;  /* 0x0001610000047ab9 */ /* 0x000fe40000000800 */
[----:B------:R-:W-:-:S07]  /*0f10*/  IMAD.U32 R42, RZ, RZ, UR4 ;  /* 0x00000004ff2a7e24 */ /* 0x000fce000f8e00ff */
.L_x_11:
[----:B------:R-:W-:-:S13]  /*0f20*/  LOP3.LUT P0, RZ, R0, 0xff, RZ, 0xc0, !PT ;  /* 0x000000ff00ff7812 */ /* 0x000fda000780c0ff */
[----:B------:R-:W-:Y:S05]  /*0f30*/  @!P0 EXIT ;  /* 0x000000000000894d */ /* 0x000fea0003800000 */
[----:B------:R-:W-:Y:S01]  /*0f40*/  SHF.R.U32.HI R4, RZ, 0x1, R4 ;  /* 0x00000001ff047819 */ /* 0x000fe20000011604 */
[----:B------:R-:W-:Y:S01]  /*0f50*/  ULDC UR4, c[0x0][0x28c] ;  /* 0x0000a30000047ab9 */ /* 0x000fe20000000800 */
[----:B------:R-:W-:Y:S01]  /*0f60*/  SHF.R.U32.HI R0, RZ, 0x2, R18 ;  /* 0x00000002ff007819 */ /* 0x000fe20000011612 */
[----:B------:R-:W-:Y:S01]  /*0f70*/  UIADD3 UR4, UR4, 0x7f, URZ ;  /* 0x0000007f04047890 */ /* 0x000fe2000fffe03f */
[----:B------:R-:W-:Y:S01]  /*0f80*/  LOP3.LUT R14, R14, 0x1, RZ, 0xc0, !PT ;  /* 0x000000010e0e7812 */ /* 0x000fe200078ec0ff */
[----:B------:R-:W-:Y:S01]  /*0f90*/  UMOV UR40, URZ ;  /* 0x0000003f00287c82 */ /* 0x000fe20008000000 */
[----:B------:R-:W-:Y:S01]  /*0fa0*/  LOP3.LUT R23, R4, 0x30, RZ, 0xc0, !PT ;  /* 0x0000003004177812 */ /* 0x000fe200078ec0ff */
[----:B------:R-:W-:Y:S01]  /*0fb0*/  USHF.R.S32.HI UR5, URZ, 0x1f, UR4 ;  /* 0x0000001f3f057899 */ /* 0x000fe20008011404 */
[----:B------:R-:W-:Y:S01]  /*0fc0*/  LOP3.LUT R0, R0, 0x7, RZ, 0xc0, !PT ;  /* 0x0000000700007812 */ /* 0x000fe200078ec0ff */
[C---:B------:R-:W-:Y:S01]  /*0fd0*/  IMAD.SHL.U32 R5, R14.reuse, 0x40, RZ ;  /* 0x000000400e057824 */ /* 0x040fe200078e00ff */
[----:B------:R-:W-:Y:S01]  /*0fe0*/  LOP3.LUT R58, R19, 0x1, RZ, 0xfc, !PT ;  /* 0x00000001133a7812 */ /* 0x000fe200078efcff */
[----:B------:R-:W-:Y:S01]  /*0ff0*/  ULEA.HI UR5, UR5, UR4, URZ, 0x7 ;  /* 0x0000000405057291 */ /* 0x000fe2000f8f383f */
[-CC-:B------:R-:W-:Y:S01]  /*1000*/  IADD3 R3, RZ, -R23.reuse, -R0.reuse ;  /* 0x80000017ff037210 */ /* 0x180fe20007ffe800 */
[----:B------:R-:W-:Y:S01]  /*1010*/  UMOV UR42, URZ ;  /* 0x0000003f002a7c82 */ /* 0x000fe20008000000 */
[----:B------:R-:W-:Y:S01]  /*1020*/  LOP3.LUT R0, R5, 0x40, R0, 0xe2, !PT ;  /* 0x0000004005007812 */ /* 0x000fe200078ee200 */
[----:B------:R-:W-:Y:S01]  /*1030*/  ULDC UR4, c[0x0][0x284] ;  /* 0x0000a10000047ab9 */ /* 0x000fe20000000800 */
[----:B------:R-:W-:Y:S01]  /*1040*/  USHF.R.S32.HI UR43, URZ, 0x7, UR5 ;  /* 0x000000073f2b7899 */ /* 0x000fe20008011405 */
[----:B------:R-:W-:Y:S01]  /*1050*/  IMAD R3, R14, -0x40, R3 ;  /* 0xffffffc00e037824 */ /* 0x000fe200078e0203 */
[----:B------:R-:W-:Y:S01]  /*1060*/  LOP3.LUT R22, R0, R23, RZ, 0xfc, !PT ;  /* 0x0000001700167212 */ /* 0x000fe200078efcff */
[----:B------:R-:W-:-:S02]  /*1070*/  IMAD.MOV.U32 R23, RZ, RZ, RZ ;  /* 0x000000ffff177224 */ /* 0x000fc400078e00ff */
[----:B--2---:R-:W-:-:S07]  /*1080*/  VIADD R43, R3, UR4 ;  /* 0x00000004032b7c36 */ /* 0x004fce0008000000 */
.L_x_60:
[----:B------:R-:W-:Y:S01]  /*1090*/  LOP3.LUT R0, R18, 0x80, RZ, 0xc0, !PT ;  /* 0x0000008012007812 */ /* 0x000fe200078ec0ff */
[----:B--2---:R-:W2:Y:S01]  /*10a0*/  S2UR UR7, SR_CgaCtaId ;  /* 0x00000000000779c3 */ /* 0x004ea20000008800 */
[----:B------:R-:W-:Y:S02]  /*10b0*/  UMOV UR6, 0x400 ;  /* 0x0000040000067882 */ /* 0x000fe40000000000 */
[----:B------:R-:W-:-:S06]  /*10c0*/  SHF.R.U32.HI R0, RZ, 0x7, R0 ;  /* 0x00000007ff007819 */ /* 0x000fcc0000011600 */
[----:B---3--:R-:W3:Y:S01]  /*10d0*/  SHFL.IDX PT, R0, R0, RZ, 0x1f ;  /* 0x00001fff00007589 */ /* 0x008ee200000e0000 */
[----:B--2---:R-:W-:Y:S01]  /*10e0*/  ULEA UR45, UR7, UR6, 0x18 ;  /* 0x00000006072d7291 */ /* 0x004fe2000f8ec03f */
[----:B---3--:R-:W-:-:S13]  /*10f0*/  R2UR UR4, R0 ;  /* 0x00000000000472ca */ /* 0x008fda00000e0000 */
[----:B------:R-:W-:-:S04]  /*1100*/  ULEA.HI UR5, UR4, UR4, URZ, 0x1 ;  /* 0x0000000404057291 */ /* 0x000fc8000f8f083f */
[----:B------:R-:W-:-:S04]  /*1110*/  ULOP3.LUT UR5, UR5, 0x7fffe, URZ, 0xc0, !UPT ;  /* 0x0007fffe05057892 */ /* 0x000fc8000f8ec03f */
[----:B------:R-:W-:-:S03]  /*1120*/  UIADD3 UR5, UR4, -UR5, URZ ;  /* 0x8000000504057290 */ /* 0x000fc6000fffe03f */
[----:B------:R-:W-:Y:S01]  /*1130*/  ULDC UR4, c[0x0][0x28c] ;  /* 0x0000a30000047ab9 */ /* 0x000fe20000000800 */
[----:B------:R-:W-:Y:S01]  /*1140*/  ULEA UR5, UR5, UR45, 0xd ;  /* 0x0000002d05057291 */ /* 0x000fe2000f8e683f */
[----:B------:R-:W-:-:S03]  /*1150*/  ISETP.LT.AND P0, PT, RZ, UR4, PT ;  /* 0x00000004ff007c0c */ /* 0x000fc6000bf01270 */
[----:B------:R-:W-:-:S04]  /*1160*/  UIADD3 UR5, UR5, 0x100, URZ ;  /* 0x0000010005057890 */ /* 0x000fc8000fffe03f */
[----:B------:R-:W-:-:S04]  /*1170*/  USHF.R.U32.HI UR5, URZ, 0x4, UR5 ;  /* 0x000000043f057899 */ /* 0x000fc80008011605 */
[----:B------:R-:W-:-:S04]  /*1180*/  ULOP3.LUT UR5, UR5, 0x3fff, URZ, 0xc0, !UPT ;  /* 0x00003fff05057892 */ /* 0x000fc8000f8ec03f */
[----:B------:R-:W-:Y:S01]  /*1190*/  ULOP3.LUT UR44, UR5, 0x10000, URZ, 0xfc, !UPT ;  /* 0x00010000052c7892 */ /* 0x000fe2000f8efc3f */
[----:B01--45:R-:W-:Y:S11]  /*11a0*/  @P0 BRA `(.L_x_13) ;  /* 0x0000000000400947 */ /* 0x033ff60003800000 */
[----:B------:R-:W-:Y:S01]  /*11b0*/  MOV R0, 0x0 ;  /* 0x0000000000007802 */ /* 0x000fe20000000f00 */
[----:B------:R-:W-:Y:S01]  /*11c0*/  ULDC.64 UR4, c[0x4][0x68] ;  /* 0x01001a0000047ab9 */ /* 0x000fe20000000a00 */
[----:B------:R-:W-:Y:S01]  /*11d0*/  ULDC.64 UR6, c[0x4][0x8] ;  /* 0x0100020000067ab9 */ /* 0x000fe20000000a00 */
[----:B------:R-:W-:Y:S01]  /*11e0*/  IMAD.U32 R4, RZ, RZ, UR4 ;  /* 0x00000004ff047e24 */ /* 0x000fe2000f8e00ff */
[----:B------:R2:W3:Y:S01]  /*11f0*/  LDC.64 R14, c[0x4][R0] ;  /* 0x01000000000e7b82 */ /* 0x0004e20000000a00 */
[----:B------:R-:W-:Y:S01]  /*1200*/  IMAD.U32 R5, RZ, RZ, UR5 ;  /* 0x00000005ff057e24 */ /* 0x000fe2000f8e00ff */
[----:B------:R-:W-:Y:S01]  /*1210*/  ULDC.64 UR4, c[0x4][0x70] ;  /* 0x01001c0000047ab9 */ /* 0x000fe20000000a00 */
[----:B------:R-:W-:Y:S02]  /*1220*/  IMAD.U32 R10, RZ, RZ, UR6 ;  /* 0x00000006ff0a7e24 */ /* 0x000fe4000f8e00ff */
[----:B01----:R-:W-:Y:S02]  /*1230*/  IMAD.U32 R6, RZ, RZ, UR4 ;  /* 0x00000004ff067e24 */ /* 0x003fe4000f8e00ff */
[----:B------:R-:W-:-:S02]  /*1240*/  IMAD.U32 R7, RZ, RZ, UR5 ;  /* 0x00000005ff077e24 */ /* 0x000fc4000f8e00ff */
[----:B------:R-:W-:Y:S02]  /*1250*/  IMAD.U32 R11, RZ, RZ, UR7 ;  /* 0x00000007ff0b7e24 */ /* 0x000fe4000f8e00ff */
[----:B------:R-:W-:Y:S02]  /*1260*/  IMAD.MOV.U32 R8, RZ, RZ, 0x1e1 ;  /* 0x000001e1ff087424 */ /* 0x000fe400078e00ff */
[----:B------:R-:W-:Y:S02]  /*1270*/  IMAD.MOV.U32 R12, RZ, RZ, 0x1 ;  /* 0x00000001ff0c7424 */ /* 0x000fe400078e00ff */
[----:B--2---:R-:W-:-:S07]  /*1280*/  IMAD.MOV.U32 R13, RZ, RZ, RZ ;  /* 0x000000ffff0d7224 */ /* 0x004fce00078e00ff */
[----:B------:R-:W-:-:S07]  /*1290*/  LEPC R20, `(.L_x_13) ;  /* 0x000000001014794e */ /* 0x000fce0000000000 */
[----:B---3-5:R-:W-:Y:S05]  /*12a0*/  CALL.ABS.NOINC R14 ;  /* 0x000000000e007343 */ /* 0x028fea0003c00000 */
.L_x_13:
[----:B------:R-:W-:-:S13]  /*12b0*/  ISETP.NE.AND P0, PT, R58, 0x3, PT ;  /* 0x000000033a00780c */ /* 0x000fda0003f05270 */
[----:B------:R-:W-:Y:S05]  /*12c0*/  @!P0 BRA `(.L_x_14) ;  /* 0x0000000000048947 */ /* 0x000fea0003800000 */
[----:B------:R-:W-:Y:S01]  /*12d0*/  BPT.TRAP 0x1 ;  /* 0x000000040000795c */ /* 0x000fe20000300000 */
.L_x_14:
[----:B------:R-:W-:Y:S02]  /*12e0*/  IMAD.U32 R3, RZ, RZ, UR42 ;  /* 0x0000002aff037e24 */ /* 0x000fe4000f8e00ff */
[----:B------:R-:W-:-:S03]  /*12f0*/  IMAD.U32 R0, RZ, RZ, UR40 ;  /* 0x00000028ff007e24 */ /* 0x000fc6000f8e00ff */
[----:B------:R-:W-:Y:S02]  /*1300*/  LEA R3, R3, UR45, 0x3 ;  /* 0x0000002d03037c11 */ /* 0x000fe4000f8e18ff */
[----:B------:R-:W-:-:S04]  /*1310*/  SHF.L.U32 R0, R0, 0x1f, RZ ;  /* 0x0000001f00007819 */ /* 0x000fc800000006ff */
[----:B------:R2:W3:Y:S01]  /*1320*/  SYNCS.PHASECHK.TRANS64.TRYWAIT P1, [R3+URZ], R0 ;  /* 0x00000000030075a7 */ /* 0x0004e2000802017f */
[----:B------:R-:W-:Y:S05]  /*1330*/  @!P0 BRA `(.L_x_15) ;  /* 0x0000000000048947 */ /* 0x000fea0003800000 */
[----:B------:R-:W-:Y:S01]  /*1340*/  BPT.TRAP 0x1 ;  /* 0x000000040000795c */ /* 0x000fe20000300000 */
.L_x_15:
[----:B---3--:R-:W-:Y:S05]  /*1350*/  @P1 BRA `(.L_x_16) ;  /* 0x0000000000081947 */ /* 0x008fea0003800000 */
[----:B------:R-:W3:Y:S02]  /*1360*/  SYNCS.PHASECHK.TRANS64.TRYWAIT P1, [R3+URZ], R0 ;  /* 0x00000000030075a7 */ /* 0x000ee4000802017f */
[----:B---3--:R-:W-:Y:S05]  /*1370*/  @!P1 BRA `(.L_x_17) ;  /* 0x0000004400909947 */ /* 0x008fea0003800000 */
.L_x_16:
[----:B------:R-:W-:-:S04]  /*1380*/  UISETP.LT.AND UP0, UPT, UR43, 0x1, UPT ;  /* 0x000000012b00788c */ /* 0x000fc8000bf01270 */
[----:B------:R-:W-:-:S04]  /*1390*/  USEL UR4, UR43, 0x1, UP0 ;  /* 0x000000012b047887 */ /* 0x000fc80008000000 */
[----:B------:R-:W-:-:S06]  /*13a0*/  UIADD3 UR4, UR43, -UR4, URZ ;  /* 0x800000042b047290 */ /* 0x000fcc000fffe03f */
[----:B--23--:R-:W-:Y:S01]  /*13b0*/  IMAD.U32 R0, RZ, RZ, UR4 ;  /* 0x00000004ff007e24 */ /* 0x00cfe2000f8e00ff */
[----:B------:R-:W-:Y:S05]  /*13c0*/  WARPSYNC.ALL ;  /* 0x0000000000007948 */ /* 0x000fea0003800000 */
[----:B------:R-:W-:Y:S01]  /*13d0*/  ISETP.GE.AND P1, PT, R0, 0x1, PT ;  /* 0x000000010000780c */ /* 0x000fe20003f26270 */
[----:B------:R-:W-:Y:S01]  /*13e0*/  UIADD3 UR4, UR45, 0x30100, URZ ;  /* 0x000301002d047890 */ /* 0x000fe2000fffe03f */
[----:B------:R-:W-:Y:S01]  /*13f0*/  WARPGROUP.ARRIVE ;  /* 0x00000000000079c5 */ /* 0x000fe20000000000 */
[----:B------:R-:W-:Y:S02]  /*1400*/  UIMAD UR8, UR42, 0xc00, UR44 ;  /* 0x00000c002a0878a4 */ /* 0x000fe4000f8e022c */
[----:B------:R-:W-:Y:S01]  /*1410*/  USHF.R.U32.HI UR4, URZ, 0x4, UR4 ;  /* 0x000000043f047899 */ /* 0x000fe20008011604 */
[----:B------:R-:W-:Y:S01]  /*1420*/  UMOV UR9, 0x40000040 ;  /* 0x4000004000097882 */ /* 0x000fe20000000000 */
[----:B------:R-:W-:-:S02]  /*1430*/  UMOV UR11, 0x40000040 ;  /* 0x40000040000b7882 */ /* 0x000fc40000000000 */
[----:B------:R-:W-:Y:S02]  /*1440*/  ULOP3.LUT UR4, UR4, 0x3fff, URZ, 0xc0, !UPT ;  /* 0x00003fff04047892 */ /* 0x000fe4000f8ec03f */
[----:B------:R-:W-:Y:S02]  /*1450*/  UIADD3 UR12, UR8, 0x400, URZ ;  /* 0x00000400080c7890 */ /* 0x000fe4000fffe03f */
[----:B------:R-:W-:Y:S01]  /*1460*/  ULOP3.LUT UR4, UR4, 0x10000, URZ, 0xfc, !UPT ;  /* 0x0001000004047892 */ /* 0x000fe2000f8efc3f */
[----:B------:R-:W-:Y:S01]  /*1470*/  UMOV UR15, UR11 ;  /* 0x0000000b000f7c82 */ /* 0x000fe20008000000 */
[----:B------:R-:W-:Y:S02]  /*1480*/  UMOV UR13, 0x40000040 ;  /* 0x40000040000d7882 */ /* 0x000fe40000000000 */
[----:B------:R-:W-:Y:S02]  /*1490*/  ULEA UR6, UR42, UR4, 0x8 ;  /* 0x000000042a067291 */ /* 0x000fe4000f8e403f */
[----:B------:R-:W-:-:S05]  /*14a0*/  UIADD3 UR5, UR8, 0x402, URZ ;  /* 0x0000040208057890 */ /* 0x000fca000fffe03f */
[----:B------:R-:W-:Y:S02]  /*14b0*/  UMOV UR10, UR6 ;  /* 0x00000006000a7c82 */ /* 0x000fe40008000000 */
[----:B------:R-:W-:Y:S01]  /*14c0*/  HGMMA.64x16x16.F32.BF16 R32, gdesc[UR8], RZ, !UPT, gsb0 ;  /* 0x00200000082079f0 */ /* 0x000fe2000c0018ff */
[----:B------:R-:W-:Y:S01]  /*14d0*/  UMOV UR14, UR10 ;  /* 0x0000000a000e7c82 */ /* 0x000fe20008000000 */
[----:B------:R-:W-:Y:S01]  /*14e0*/  UIADD3 UR10, UR6, 0x86, URZ ;  /* 0x00000086060a7890 */ /* 0x000fe2000fffe03f */
[----:B------:R-:W-:Y:S01]  /*14f0*/  UMOV UR9, 0x40000040 ;  /* 0x4000004000097882 */ /* 0x000fe20000000000 */
[----:B------:R-:W-:Y:S01]  /*1500*/  UMOV UR11, 0x40000040 ;  /* 0x40000040000b7882 */ /* 0x000fe20000000000 */
[----:B------:R-:W-:Y:S02]  /*1510*/  WARPGROUP.DEPBAR.LE gsb0, 0x0 ;  /* 0x00008000000079c5 */ /* 0x000fe40000010000 */
[----:B------:R-:W-:-:S06]  /*1520*/  WARPGROUP.ARRIVE ;  /* 0x00000000000079c5 */ /* 0x000fcc0000000000 */
[----:B------:R-:W-:Y:S01]  /*1530*/  HGMMA.64x16x16.F32.BF16 R24, gdesc[UR12], RZ, !UPT, gsb0 ;  /* 0x002000000c1879f0 */ /* 0x000fe2000c0018ff */
[----:B------:R-:W-:Y:S02]  /*1540*/  UIADD3 UR12, UR8, 0x2, URZ ;  /* 0x00000002080c7890 */ /* 0x000fe4000fffe03f */
[----:B------:R-:W-:Y:S01]  /*1550*/  UIADD3 UR14, UR6, 0x2, URZ ;  /* 0x00000002060e7890 */ /* 0x000fe2000fffe03f */
[----:B------:R-:W-:Y:S01]  /*1560*/  UMOV UR13, 0x40000040 ;  /* 0x40000040000d7882 */ /* 0x000fe20000000000 */
[----:B------:R-:W-:Y:S01]  /*1570*/  UMOV UR15, 0x40000040 ;  /* 0x40000040000f7882 */ /* 0x000fe20000000000 */
[----:B------:R-:W-:Y:S02]  /*1580*/  WARPGROUP.DEPBAR.LE gsb0, 0x0 ;  /* 0x00008000000079c5 */ /* 0x000fe40000010000 */
[----:B------:R-:W-:-:S06]  /*1590*/  WARPGROUP.ARRIVE ;  /* 0x00000000000079c5 */ /* 0x000fcc0000000000 */
[----:B------:R-:W-:Y:S01]  /*15a0*/  HGMMA.64x16x16.F32.BF16 R32, gdesc[UR12], R32, gsb0 ;  /* 0x002000000c2079f0 */ /* 0x000fe20008001820 */
[----:B------:R-:W-:Y:S01]  /*15b0*/  UMOV UR12, UR5 ;  /* 0x00000005000c7c82 */ /* 0x000fe20008000000 */
[----:B------:R-:W-:Y:S01]  /*15c0*/  UMOV UR13, 0x40000040 ;  /* 0x40000040000d7882 */ /* 0x000fe20000000000 */
[----:B------:R-:W-:Y:S01]  /*15d0*/  UIADD3 UR5, UR8, 0x404, URZ ;  /* 0x0000040408057890 */ /* 0x000fe2000fffe03f */
[----:B------:R-:W-:Y:S02]  /*15e0*/  WARPGROUP.DEPBAR.LE gsb0, 0x0 ;  /* 0x00008000000079c5 */ /* 0x000fe40000010000 */
[----:B------:R-:W-:-:S06]  /*15f0*/  WARPGROUP.ARRIVE ;  /* 0x00000000000079c5 */ /* 0x000fcc0000000000 */
[----:B------:R-:W-:Y:S01]  /*1600*/  HGMMA.64x16x16.F32.BF16 R24, gdesc[UR12], R24, gsb0 ;  /* 0x002000000c1879f0 */ /* 0x000fe20008001818 */
        /* <DEDUP_REMOVED lines=56> */
[----:B------:R-:W-:Y:S01]  /*1990*/  UIADD3 UR6, UR8, 0xa06, URZ ;  /* 0x00000a0608067890 */ /* 0x000fe2000fffe03f */
[----:B------:R-:W-:Y:S02]  /*19a0*/  WARPGROUP.DEPBAR.LE gsb0, 0x0 ;  /* 0x00008000000079c5 */ /* 0x000fe40000010000 */
[----:B------:R-:W-:-:S06]  /*19b0*/  WARPGROUP.ARRIVE ;  /* 0x00000000000079c5 */ /* 0x000fcc0000000000 */
[----:B------:R-:W-:Y:S01]  /*19c0*/  HGMMA.64x16x16.F32.BF16 R32, gdesc[UR12], R32, gsb0 ;  /* 0x002000000c2079f0 */ /* 0x000fe20008001820 */
[----:B------:R-:W-:Y:S01]  /*19d0*/  UMOV UR12, UR5 ;  /* 0x00000005000c7c82 */ /* 0x000fe20008000000 */
[----:B------:R-:W-:Y:S01]  /*19e0*/  UMOV UR13, 0x40000040 ;  /* 0x40000040000d7882 */ /* 0x000fe20000000000 */
[----:B------:R-:W-:-:S07]  /*19f0*/  UIADD3 UR5, UR8, 0x606, URZ ;  /* 0x0000060608057890 */ /* 0x000fce000fffe03f */
[----:B------:R-:W-:Y:S01]  /*1a00*/  UMOV UR8, UR5 ;  /* 0x0000000500087c82 */ /* 0x000fe20008000000 */
[----:B------:R-:W-:Y:S02]  /*1a10*/  WARPGROUP.DEPBAR.LE gsb0, 0x0 ;  /* 0x00008000000079c5 */ /* 0x000fe40000010000 */
[----:B------:R-:W-:-:S06]  /*1a20*/  WARPGROUP.ARRIVE ;  /* 0x00000000000079c5 */ /* 0x000fcc0000000000 */
[----:B------:R-:W-:Y:S03]  /*1a30*/  HGMMA.64x16x16.F32.BF16 R24, gdesc[UR12], R24, gsb0 ;  /* 0x002000000c1879f0 */ /* 0x000fe60008001818 */
[----:B------:R-:W-:Y:S02]  /*1a40*/  WARPGROUP.DEPBAR.LE gsb0, 0x0 ;  /* 0x00008000000079c5 */ /* 0x000fe40000010000 */
[----:B------:R-:W-:-:S06]  /*1a50*/  WARPGROUP.ARRIVE ;  /* 0x00000000000079c5 */ /* 0x000fcc0000000000 */
[----:B------:R-:W-:Y:S01]  /*1a60*/  HGMMA.64x16x16.F32.BF16 R32, gdesc[UR8], R32, gsb0 ;  /* 0x00200000082079f0 */ /* 0x000fe20008001820 */
[----:B------:R-:W-:Y:S01]  /*1a70*/  UMOV UR8, UR6 ;  /* 0x0000000600087c82 */ /* 0x000fe20008000000 */
[----:B------:R-:W-:Y:S01]  /*1a80*/  UMOV UR9, 0x40000040 ;  /* 0x4000004000097882 */ /* 0x000fe20000000000 */
[----:B------:R-:W-:Y:S02]  /*1a90*/  WARPGROUP.DEPBAR.LE gsb0, 0x0 ;  /* 0x00008000000079c5 */ /* 0x000fe40000010000 */
[----:B------:R-:W-:-:S06]  /*1aa0*/  WARPGROUP.ARRIVE ;  /* 0x00000000000079c5 */ /* 0x000fcc0000000000 */
[----:B------:R-:W-:Y:S03]  /*1ab0*/  HGMMA.64x16x16.F32.BF16 R24, gdesc[UR8], R24, gsb0 ;  /* 0x00200000081879f0 */ /* 0x000fe60008001818 */
[----:B------:R-:W-:Y:S02]  /*1ac0*/  WARPGROUP.DEPBAR.LE gsb0, 0x0 ;  /* 0x00008000000079c5 */ /* 0x000fe40000010000 */
[----:B------:R-:W-:Y:S05]  /*1ad0*/  @!P1 BRA `(.L_x_18) ;  /* 0x0000000800489947 */ /* 0x000fea0003800000 */
[----:B------:R-:W-:-:S04]  /*1ae0*/  UIADD3 UR5, UR42, 0x1, URZ ;  /* 0x000000012a057890 */ /* 0x000fc8000fffe03f */
[----:B------:R-:W-:-:S04]  /*1af0*/  UISETP.NE.AND UP0, UPT, UR5, 0x4, UPT ;  /* 0x000000040500788c */ /* 0x000fc8000bf05270 */
[----:B------:R-:W-:Y:S02]  /*1b00*/  USEL UR6, URZ, 0x1, UP0 ;  /* 0x000000013f067887 */ /* 0x000fe40008000000 */
[----:B------:R-:W-:Y:S02]  /*1b10*/  USEL UR5, UR5, URZ, UP0 ;  /* 0x0000003f05057287 */ /* 0x000fe40008000000 */
[----:B------:R-:W-:-:S06]  /*1b20*/  ULOP3.LUT UR6, UR40, UR6, URZ, 0x3c, !UPT ;  /* 0x0000000628067292 */ /* 0x000fcc000f8e3c3f */
[----:B------:R-:W-:Y:S01]  /*1b30*/  IMAD.U32 R5, RZ, RZ, UR6 ;  /* 0x00000006ff057e24 */ /* 0x000fe2000f8e00ff */
[----:B------:R-:W-:-:S06]  /*1b40*/  UMOV UR6, UR42 ;  /* 0x0000002a00067c82 */ /* 0x000fcc0008000000 */
.L_x_25:
[----:B--23--:R-:W-:Y:S05]  /*1b50*/  @!P0 BRA `(.L_x_19) ;  /* 0x0000000000048947 */ /* 0x00cfea0003800000 */
[----:B------:R-:W-:Y:S01]  /*1b60*/  BPT.TRAP 0x1 ;  /* 0x000000040000795c */ /* 0x000fe20000300000 */
.L_x_19:
[----:B------:R-:W2:Y:S01]  /*1b70*/  S2UR UR8, SR_CgaCtaId ;  /* 0x00000000000879c3 */ /* 0x000ea20000008800 */
[----:B------:R-:W-:Y:S01]  /*1b80*/  UMOV UR7, 0x400 ;  /* 0x0000040000077882 */ /* 0x000fe20000000000 */
[----:B------:R-:W-:Y:S01]  /*1b90*/  SHF.L.U32 R3, R5, 0x1f, RZ ;  /* 0x0000001f05037819 */ /* 0x000fe200000006ff */
[----:B--2---:R-:W-:-:S04]  /*1ba0*/  ULEA UR7, UR8, UR7, 0x18 ;  /* 0x0000000708077291 */ /* 0x004fc8000f8ec03f */
[----:B------:R-:W-:-:S09]  /*1bb0*/  ULEA UR8, UR5, UR7, 0x3 ;  /* 0x0000000705087291 */ /* 0x000fd2000f8e183f */
[----:B------:R2:W3:Y:S01]  /*1bc0*/  SYNCS.PHASECHK.TRANS64.TRYWAIT P1, [UR8], R3 ;  /* 0x00000003ff0075a7 */ /* 0x0004e20008020148 */
[----:B------:R-:W-:Y:S05]  /*1bd0*/  @!P0 BRA `(.L_x_20) ;  /* 0x0000000000048947 */ /* 0x000fea0003800000 */
[----:B------:R-:W-:Y:S01]  /*1be0*/  BPT.TRAP 0x1 ;  /* 0x000000040000795c */ /* 0x000fe20000300000 */
.L_x_20:
[----:B---3--:R-:W-:Y:S05]  /*1bf0*/  @P1 BRA `(.L_x_21) ;  /* 0x0000000000081947 */ /* 0x008fea0003800000 */
[----:B------:R-:W3:Y:S02]  /*1c00*/  SYNCS.PHASECHK.TRANS64.TRYWAIT P1, [UR8], R3 ;  /* 0x00000003ff0075a7 */ /* 0x000ee40008020148 */
[----:B---3--:R-:W-:Y:S05]  /*1c10*/  @!P1 BRA `(.L_x_22) ;  /* 0x0000003c007c9947 */ /* 0x008fea0003800000 */
.L_x_21:
[----:B------:R-:W-:Y:S01]  /*1c20*/  ULEA UR10, UR5, UR4, 0x8 ;  /* 0x00000004050a7291 */ /* 0x000fe2000f8e403f */
[----:B------:R-:W-:Y:S01]  /*1c30*/  WARPGROUP.ARRIVE ;  /* 0x00000000000079c5 */ /* 0x000fe20000000000 */
[----:B------:R-:W-:Y:S01]  /*1c40*/  UIMAD UR8, UR5, 0xc00, UR44 ;  /* 0x00000c00050878a4 */ /* 0x000fe2000f8e022c */
[----:B------:R-:W-:Y:S01]  /*1c50*/  UMOV UR11, 0x40000040 ;  /* 0x40000040000b7882 */ /* 0x000fe20000000000 */
[----:B------:R-:W-:Y:S02]  /*1c60*/  UMOV UR9, 0x40000040 ;  /* 0x4000004000097882 */ /* 0x000fe40000000000 */
[----:B------:R-:W-:Y:S01]  /*1c70*/  UIADD3 UR12, UR8, 0x400, URZ ;  /* 0x00000400080c7890 */ /* 0x000fe2000fffe03f */
[----:B------:R-:W-:Y:S01]  /*1c80*/  UMOV UR14, UR10 ;  /* 0x0000000a000e7c82 */ /* 0x000fe20008000000 */
[----:B------:R-:W-:Y:S01]  /*1c90*/  UMOV UR15, UR11 ;  /* 0x0000000b000f7c82 */ /* 0x000fe20008000000 */
[----:B------:R-:W-:Y:S02]  /*1ca0*/  UMOV UR13, 0x40000040 ;  /* 0x40000040000d7882 */ /* 0x000fe40000000000 */
[----:B------:R-:W-:Y:S01]  /*1cb0*/  HGMMA.64x16x16.F32.BF16 R32, gdesc[UR8], R32, gsb0 ;  /* 0x00200000082079f0 */ /* 0x000fe20008001820 */
[----:B------:R-:W-:Y:S01]  /*1cc0*/  UIADD3 UR9, UR8, 0x402, URZ ;  /* 0x0000040208097890 */ /* 0x000fe2000fffe03f */
[----:B------:R-:W-:Y:S01]  /*1cd0*/  UMOV UR11, 0x40000040 ;  /* 0x40000040000b7882 */ /* 0x000fe20000000000 */
[----:B------:R-:W-:-:S02]  /*1ce0*/  WARPGROUP.DEPBAR.LE gsb0, 0x0 ;  /* 0x00008000000079c5 */ /* 0x000fc40000010000 */
        /* <DEDUP_REMOVED lines=77> */
[----:B------:R-:W-:Y:S01]  /*21c0*/  UMOV UR9, 0x40000040 ;  /* 0x4000004000097882 */ /* 0x000fe20000000000 */
[----:B------:R-:W-:Y:S02]  /*21d0*/  WARPGROUP.DEPBAR.LE gsb0, 0x0 ;  /* 0x00008000000079c5 */ /* 0x000fe40000010000 */
[----:B------:R-:W-:-:S06]  /*21e0*/  WARPGROUP.ARRIVE ;  /* 0x00000000000079c5 */ /* 0x000fcc0000000000 */
[----:B------:R-:W-:Y:S01]  /*21f0*/  HGMMA.64x16x16.F32.BF16 R24, gdesc[UR12], R24, gsb0 ;  /* 0x002000000c1879f0 */ /* 0x000fe20008001818 */
[----:B------:R-:W-:Y:S02]  /*2200*/  UIADD3 UR12, UR8, 0x606, URZ ;  /* 0x00000606080c7890 */ /* 0x000fe4000fffe03f */
[----:B------:R-:W-:-:S05]  /*2210*/  UIADD3 UR13, UR8, 0xa06, URZ ;  /* 0x00000a06080d7890 */ /* 0x000fca000fffe03f */
[----:B------:R-:W-:Y:S01]  /*2220*/  UMOV UR8, UR12 ;  /* 0x0000000c00087c82 */ /* 0x000fe20008000000 */
        /* <DEDUP_REMOVED lines=10> */
[----:B------:R-:W-:Y:S01]  /*22d0*/  BPT.TRAP 0x1 ;  /* 0x000000040000795c */ /* 0x000fe20000300000 */
.L_x_23:
[----:B------:R-:W-:Y:S01]  /*22e0*/  ULEA UR7, UR6, UR7, 0x3 ;  /* 0x0000000706077291 */ /* 0x000fe2000f8e183f */
[----:B------:R-:W-:-:S03]  /*22f0*/  ISETP.GT.U32.AND P1, PT, R19, 0x1, PT ;  /* 0x000000011300780c */ /* 0x000fc60003f24070 */
[----:B------:R-:W-:-:S04]  /*2300*/  UIADD3 UR7, UR7, 0x20, URZ ;  /* 0x0000002007077890 */ /* 0x000fc8000fffe03f */
[----:B------:R-:W-:-:S09]  /*2310*/  UPRMT UR7, URZ, 0x654, UR7 ;  /* 0x000006543f077896 */ /* 0x000fd20008000007 */
[----:B------:R-:W-:Y:S01]  /*2320*/  SYNCS.ARRIVE.TRANS64.RED.A1T0 RZ, [UR7], RZ ;  /* 0x000000ffffff79a7 */ /* 0x000fe20008100407 */
[----:B------:R-:W-:Y:S05]  /*2330*/  @P1 BRA `(.L_x_24) ;  /* 0x0000000000041947 */ /* 0x000fea0003800000 */
[----:B------:R-:W-:Y:S01]  /*2340*/  BPT.TRAP 0x1 ;  /* 0x000000040000795c */ /* 0x000fe20000300000 */
.L_x_24:
[----:B------:R-:W-:Y:S01]  /*2350*/  UIADD3 UR5, UR5, 0x1, URZ ;  /* 0x0000000105057890 */ /* 0x000fe2000fffe03f */
[C---:B------:R-:W-:Y:S01]  /*2360*/  ISETP.GT.AND P1, PT, R0.reuse, 0x1, PT ;  /* 0x000000010000780c */ /* 0x040fe20003f24270 */
[----:B------:R-:W-:Y:S01]  /*2370*/  UIADD3 UR6, UR6, 0x1, URZ ;  /* 0x0000000106067890 */ /* 0x000fe2000fffe03f */
[----:B------:R-:W-:Y:S01]  /*2380*/  VIADD R0, R0, 0xffffffff ;  /* 0xffffffff00007836 */ /* 0x000fe20000000000 */
[----:B------:R-:W-:Y:S02]  /*2390*/  UISETP.NE.AND UP0, UPT, UR5, 0x4, UPT ;  /* 0x000000040500788c */ /* 0x000fe4000bf05270 */
[----:B------:R-:W-:Y:S02]  /*23a0*/  UISETP.NE.AND UP1, UPT, UR6, 0x4, UPT ;  /* 0x000000040600788c */ /* 0x000fe4000bf25270 */
[----:B------:R-:W-:Y:S02]  /*23b0*/  USEL UR7, URZ, 0x1, UP0 ;  /* 0x000000013f077887 */ /* 0x000fe40008000000 */
[----:B------:R-:W-:-:S02]  /*23c0*/  USEL UR5, UR5, URZ, UP0 ;  /* 0x0000003f05057287 */ /* 0x000fc40008000000 */
[----:B------:R-:W-:Y:S02]  /*23d0*/  USEL UR6, UR6, URZ, UP1 ;  /* 0x0000003f06067287 */ /* 0x000fe40008800000 */
[----:B------:R-:W-:Y:S01]  /*23e0*/  LOP3.LUT R5, R5, UR7, RZ, 0x3c, !PT ;  /* 0x0000000705057c12 */ /* 0x000fe2000f8e3cff */
[----:B------:R-:W-:Y:S09]  /*23f0*/  @P1 BRA `(.L_x_25) ;  /* 0xfffffff400d41947 */ /* 0x000ff2000383ffff */
.L_x_18:
[----:B------:R-:W4:Y:S02]  /*2400*/  LDC R0, c[0x0][0x28c] ;  /* 0x0000a300ff007b82 */ /* 0x000f240000000800 */
[----:B----4-:R-:W-:-:S13]  /*2410*/  ISETP.GE.AND P1, PT, R0, 0x1, PT ;  /* 0x000000010000780c */ /* 0x010fda0003f26270 */
[----:B------:R-:W-:Y:S05]  /*2420*/  @!P1 BRA `(.L_x_26) ;  /* 0x0000000000409947 */ /* 0x000fea0003800000 */
[----:B------:R-:W-:Y:S05]  /*2430*/  @!P0 BRA `(.L_x_27) ;  /* 0x0000000000048947 */ /* 0x000fea0003800000 */
[----:B------:R-:W-:Y:S01]  /*2440*/  BPT.TRAP 0x1 ;  /* 0x000000040000795c */ /* 0x000fe20000300000 */
.L_x_27:
[----:B------:R-:W4:Y:S01]  /*2450*/  S2UR UR6, SR_CgaCtaId ;  /* 0x00000000000679c3 */ /* 0x000f220000008800 */
[----:B------:R-:W-:Y:S01]  /*2460*/  UISETP.LT.AND UP0, UPT, UR43, 0x1, UPT ;  /* 0x000000012b00788c */ /* 0x000fe2000bf01270 */
[----:B------:R-:W-:Y:S01]  /*2470*/  ISETP.GT.U32.AND P0, PT, R19, 0x1, PT ;  /* 0x000000011300780c */ /* 0x000fe20003f04070 */
[----:B------:R-:W-:Y:S02]  /*2480*/  UMOV UR5, 0x400 ;  /* 0x0000040000057882 */ /* 0x000fe40000000000 */
[----:B------:R-:W-:-:S04]  /*2490*/  USEL UR4, UR43, 0x1, UP0 ;  /* 0x000000012b047887 */ /* 0x000fc80008000000 */
[----:B------:R-:W-:-:S04]  /*24a0*/  UIADD3 UR4, UR42, UR43, -UR4 ;  /* 0x0000002b2a047290 */ /* 0x000fc8000fffe804 */
[----:B------:R-:W-:-:S04]  /*24b0*/  USHF.L.U32 UR4, UR4, 0x3, URZ ;  /* 0x0000000304047899 */ /* 0x000fc8000800063f */
[----:B------:R-:W-:Y:S02]  /*24c0*/  ULOP3.LUT UR4, UR4, 0x18, URZ, 0xc0, !UPT ;  /* 0x0000001804047892 */ /* 0x000fe4000f8ec03f */
[----:B----4-:R-:W-:-:S04]  /*24d0*/  ULEA UR5, UR6, UR5, 0x18 ;  /* 0x0000000506057291 */ /* 0x010fc8000f8ec03f */
[----:B------:R-:W-:-:S04]  /*24e0*/  UIADD3 UR4, UR5, 0x20, UR4 ;  /* 0x0000002005047890 */ /* 0x000fc8000fffe004 */
[----:B------:R-:W-:-:S09]  /*24f0*/  UPRMT UR4, URZ, 0x654, UR4 ;  /* 0x000006543f047896 */ /* 0x000fd20008000004 */
[----:B------:R-:W-:Y:S01]  /*2500*/  SYNCS.ARRIVE.TRANS64.RED.A1T0 RZ, [UR4], RZ ;  /* 0x000000ffffff79a7 */ /* 0x000fe20008100404 */
[----:B------:R-:W-:Y:S05]  /*2510*/  @P0 BRA `(.L_x_26) ;  /* 0x0000000000040947 */ /* 0x000fea0003800000 */
[----:B------:R-:W-:Y:S01]  /*2520*/  BPT.TRAP 0x1 ;  /* 0x000000040000795c */ /* 0x000fe20000300000 */
.L_x_26:
[----:B------:R-:W4:Y:S01]  /*2530*/  LDC R5, c[0x0][0x288] ;  /* 0x0000a200ff057b82 */ /* 0x000f220000000800 */
[----:B------:R-:W-:Y:S01]  /*2540*/  UIADD3 UR42, UR43, UR42, URZ ;  /* 0x0000002a2b2a7290 */ /* 0x000fe2000fffe03f */
[----:B--23--:R-:W-:Y:S01]  /*2550*/  IMAD.SHL.U32 R3, R44, 0x10, RZ ;  /* 0x000000102c037824 */ /* 0x00cfe200078e00ff */
[----:B------:R-:W-:Y:S01]  /*2560*/  ULDC UR8, c[0x0][0x284] ;  /* 0x0000a10000087ab9 */ /* 0x000fe20000000800 */
[----:B------:R-:W-:Y:S01]  /*2570*/  IMAD R10, R45, 0xc0, RZ ;  /* 0x000000c02d0a7824 */ /* 0x000fe200078e02ff */
[----:B------:R-:W-:Y:S01]  /*2580*/  USHF.R.U32.HI UR4, URZ, 0x2, UR42 ;  /* 0x000000023f047899 */ /* 0x000fe2000801162a */
[C---:B------:R-:W-:Y:S01]  /*2590*/  IMAD.SHL.U32 R4, R18.reuse, 0x2, RZ ;  /* 0x0000000212047824 */ /* 0x040fe200078e00ff */
[----:B------:R-:W-:Y:S01]  /*25a0*/  LOP3.LUT R0, R18, 0x3, RZ, 0xc0, !PT ;  /* 0x0000000312007812 */ /* 0x000fe200078ec0ff */
[----:B------:R-:W-:Y:S01]  /*25b0*/  UISETP.GT.U32.AND UP1, UPT, UR42, 0x3, UPT ;  /* 0x000000032a00788c */ /* 0x000fe2000bf24070 */
[----:B------:R-:W-:Y:S01]  /*25c0*/  SHF.R.S32.HI R21, RZ, 0x1f, R41 ;  /* 0x0000001fff157819 */ /* 0x000fe20000011429 */
[----:B------:R-:W-:Y:S01]  /*25d0*/  ULOP3.LUT UR4, UR4, 0x1, URZ, 0xc0, !UPT ;  /* 0x0000000104047892 */ /* 0x000fe2000f8ec03f */
[----:B------:R-:W-:Y:S01]  /*25e0*/  LOP3.LUT R4, R3, 0x6, R4, 0xf8, !PT ;  /* 0x0000000603047812 */ /* 0x000fe200078ef804 */
[----:B------:R-:W-:Y:S01]  /*25f0*/  ULDC.64 UR6, c[0x0][0x5d0] ;  /* 0x0001740000067ab9 */ /* 0x000fe20000000a00 */
[----:B------:R-:W-:Y:S01]  /*2600*/  UISETP.LT.U32.AND UP1, UPT, UR43, 0x4, UP1 ;  /* 0x000000042b00788c */ /* 0x000fe20008f21070 */
[----:B01----:R-:W-:Y:S01]  /*2610*/  IMAD R6, R21, UR6, RZ ;  /* 0x0000000615067c24 */ /* 0x003fe2000f8e02ff */
[----:B------:R-:W-:-:S02]  /*2620*/  UISETP.NE.U32.AND UP0, UPT, UR4, 0x1, UPT ;  /* 0x000000010400788c */ /* 0x000fc4000bf05070 */
[----:B------:R-:W-:Y:S01]  /*2630*/  USEL UR5, URZ, 0x1, !UP1 ;  /* 0x000000013f057887 */ /* 0x000fe2000c800000 */
[----:B------:R-:W-:Y:S01]  /*2640*/  IMAD R9, R41, UR7, R6 ;  /* 0x0000000729097c24 */ /* 0x000fe2000f8e0206 */
[----:B------:R-:W-:Y:S02]  /*2650*/  UISETP.GT.U32.AND UP0, UPT, UR43, 0x3, !UP0 ;  /* 0x000000032b00788c */ /* 0x000fe4000c704070 */
[----:B------:R-:W-:Y:S02]  /*2660*/  ULOP3.LUT UR42, UR42, 0x3, URZ, 0xc0, !UPT ;  /* 0x000000032a2a7892 */ /* 0x000fe4000f8ec03f */
[----:B------:R-:W-:Y:S01]  /*2670*/  USEL UR4, URZ, 0x1, !UP0 ;  /* 0x000000013f047887 */ /* 0x000fe2000c000000 */
[----:B----4-:R-:W-:Y:S01]  /*2680*/  ISETP.GE.AND P0, PT, R3, R5, PT ;  /* 0x000000050300720c */ /* 0x010fe20003f06270 */
[----:B------:R-:W-:Y:S01]  /*2690*/  IMAD R0, R0, -0x2, R5 ;  /* 0xfffffffe00007824 */ /* 0x000fe200078e0205 */
[----:B------:R-:W-:Y:S01]  /*26a0*/  SHF.R.S32.HI R5, RZ, 0x1f, R4 ;  /* 0x0000001fff057819 */ /* 0x000fe20000011404 */
[----:B------:R-:W-:Y:S01]  /*26b0*/  ULOP3.LUT UR40, UR4, UR40, UR5, 0x96, !UPT ;  /* 0x0000002804287292 */ /* 0x000fe2000f8e9605 */
[----:B------:R-:W-:Y:S01]  /*26c0*/  ISETP.GE.OR P0, PT, R10, UR8, P0 ;  /* 0x000000080a007c0c */ /* 0x000fe20008706670 */
[----:B------:R-:W-:-:S02]  /*26d0*/  IMAD.IADD R3, R0, 0x1, -R3 ;  /* 0x0000000100037824 */ /* 0x000fc400078e0a03 */
[----:B------:R-:W-:-:S04]  /*26e0*/  IMAD.WIDE.U32 R6, R41, UR6, R4 ;  /* 0x0000000629067c25 */ /* 0x000fc8000f8e0004 */
[----:B------:R-:W-:Y:S02]  /*26f0*/  IMAD.IADD R7, R7, 0x1, R9 ;  /* 0x0000000107077824 */ /* 0x000fe400078e0209 */
[----:B------:R-:W-:-:S04]  /*2700*/  IMAD.MOV.U32 R0, RZ, RZ, -0x1 ;  /* 0xffffffffff007424 */ /* 0x000fc800078e00ff */
[----:B------:R-:W-:Y:S05]  /*2710*/  @P0 BRA `(.L_x_28) ;  /* 0x0000001400680947 */ /* 0x000fea0003800000 */
[----:B------:R-:W0:Y:S01]  /*2720*/  LDC.64 R8, c[0x0][0x5c8] ;  /* 0x00017200ff087b82 */ /* 0x000e220000000a00 */
[----:B-----5:R-:W-:Y:S01]  /*2730*/  FSETP.NEU.AND P1, PT, R42, RZ, PT ;  /* 0x000000ff2a00720b */ /* 0x020fe20003f2d000 */
[----:B------:R-:W-:Y:S01]  /*2740*/  IMAD.WIDE R12, R45, 0xc0, R22 ;  /* 0x000000c02d0c7825 */ /* 0x000fe200078e0216 */
[----:B------:R-:W-:Y:S03]  /*2750*/  BSSY B0, `(.L_x_28) ;  /* 0x0000156000007945 */ /* 0x000fe60003800000 */
[----:B------:R-:W-:-:S05]  /*2760*/  IMAD.IADD R60, R43, 0x1, -R10 ;  /* 0x000000012b3c7824 */ /* 0x000fca00078e0a0a */
[----:B------:R-:W-:-:S04]  /*2770*/  ISETP.GT.AND P2, PT, R60, RZ, PT ;  /* 0x000000ff3c00720c */ /* 0x000fc80003f44270 */
[----:B------:R-:W-:Y:S01]  /*2780*/  ISETP.GT.AND P0, PT, R3, RZ, P2 ;  /* 0x000000ff0300720c */ /* 0x000fe20001704270 */
[-C--:B0-----:R-:W-:Y:S02]  /*2790*/  IMAD R10, R13, R8.reuse, RZ ;  /* 0x000000080d0a7224 */ /* 0x081fe400078e02ff */
[----:B------:R-:W-:-:S04]  /*27a0*/  IMAD.WIDE.U32 R50, R12, R8, R6 ;  /* 0x000000080c327225 */ /* 0x000fc800078e0006 */
[----:B------:R-:W-:-:S04]  /*27b0*/  IMAD R7, R12, R9, R10 ;  /* 0x000000090c077224 */ /* 0x000fc800078e020a */
[----:B------:R-:W-:Y:S01]  /*27c0*/  IMAD.IADD R53, R51, 0x1, R7 ;  /* 0x0000000133357824 */ /* 0x000fe200078e0207 */
[----:B------:R-:W-:Y:S06]  /*27d0*/  @!P1 BRA `(.L_x_29) ;  /* 0x0000000c00d89947 */ /* 0x000fec0003800000 */
[----:B------:R-:W0:Y:S01]  /*27e0*/  LDC.64 R10, c[0x0][0x5b8] ;  /* 0x00016e00ff0a7b82 */ /* 0x000e220000000a00 */
[----:B------:R-:W-:-:S07]  /*27f0*/  ULDC.64 UR4, c[0x0][0x5c0] ;  /* 0x0001700000047ab9 */ /* 0x000fce0000000a00 */
[----:B------:R-:W1:Y:S08]  /*2800*/  LDC.64 R14, c[0x0][0x5b0] ;  /* 0x00016c00ff0e7b82 */ /* 0x000e700000000a00 */
[----:B------:R-:W2:Y:S01]  /*2810*/  LDC.64 R6, c[0x0][0x5a8] ;  /* 0x00016a00ff067b82 */ /* 0x000ea20000000a00 */
[-C--:B0-----:R-:W-:Y:S02]  /*2820*/  IMAD R20, R21, R10.reuse, RZ ;  /* 0x0000000a15147224 */ /* 0x081fe400078e02ff */
[----:B------:R-:W-:-:S04]  /*2830*/  IMAD.WIDE.U32 R44, R41, R10, R4 ;  /* 0x0000000a292c7225 */ /* 0x000fc800078e0004 */
[----:B------:R-:W-:Y:S02]  /*2840*/  IMAD R65, R41, R11, R20 ;  /* 0x0000000b29417224 */ /* 0x000fe400078e0214 */
[-C--:B-1----:R-:W-:Y:S02]  /*2850*/  IMAD R11, R13, R14.reuse, RZ ;  /* 0x0000000e0d0b7224 */ /* 0x082fe400078e02ff */
[----:B------:R-:W-:Y:S02]  /*2860*/  IMAD.IADD R21, R45, 0x1, R65 ;  /* 0x000000012d157824 */ /* 0x000fe400078e0241 */
[----:B------:R-:W-:Y:S02]  /*2870*/  IMAD.MOV.U32 R20, RZ, RZ, R44 ;  /* 0x000000ffff147224 */ /* 0x000fe400078e002c */
[C---:B------:R-:W-:Y:S02]  /*2880*/  IMAD R67, R12.reuse, R15, R11 ;  /* 0x0000000f0c437224 */ /* 0x040fe400078e020b */
[----:B------:R-:W-:-:S04]  /*2890*/  IMAD.WIDE.U32 R46, R12, R14, R20 ;  /* 0x0000000e0c2e7225 */ /* 0x000fc800078e0014 */
[----:B------:R-:W-:Y:S01]  /*28a0*/  IMAD.IADD R11, R47, 0x1, R67 ;  /* 0x000000012f0b7824 */ /* 0x000fe200078e0243 */
[----:B--2---:R-:W-:-:S04]  /*28b0*/  LEA R48, P1, R46, R6, 0x1 ;  /* 0x000000062e307211 */ /* 0x004fc800078208ff */
[----:B------:R-:W-:-:S05]  /*28c0*/  LEA.HI.X R49, R46, R7, R11, 0x1, P1 ;  /* 0x000000072e317211 */ /* 0x000fca00008f0c0b */
[----:B------:R-:W2:Y:S01]  /*28d0*/  @P0 LDG.E.LTC128B.U16 R11, desc[UR36][R48.64] ;  /* 0x00000024300b0981 */ /* 0x000ea2000c1e1520 */
[----:B------:R-:W-:Y:S01]  /*28e0*/  LEA R52, P1, R50, UR4, 0x1 ;  /* 0x0000000432347c11 */ /* 0x000fe2000f8208ff */
[----:B------:R-:W-:Y:S01]  /*28f0*/  IMAD.WIDE.U32 R46, R12, R14, R4 ;  /* 0x0000000e0c2e7225 */ /* 0x000fe200078e0004 */
[----:B------:R-:W-:Y:S02]  /*2900*/  BSSY B1, `(.L_x_30) ;  /* 0x0000012000017945 */ /* 0x000fe40003800000 */
[----:B------:R-:W-:Y:S01]  /*2910*/  LEA.HI.X R53, R50, UR5, R53, 0x1, P1 ;  /* 0x0000000532357c11 */ /* 0x000fe200088f0c35 */
[----:B------:R-:W-:Y:S01]  /*2920*/  IMAD.IADD R47, R67, 0x1, R47 ;  /* 0x00000001432f7824 */ /* 0x000fe200078e022f */
[----:B------:R-:W-:Y:S01]  /*2930*/  ISETP.GT.AND P1, PT, R3, 0x1, P2 ;  /* 0x000000010300780c */ /* 0x000fe20001724270 */
[----:B------:R-:W-:-:S03]  /*2940*/  IMAD.WIDE.U32 R46, R41, R10, R46 ;  /* 0x0000000a292e7225 */ /* 0x000fc600078e002e */
[----:B------:R-:W-:Y:S01]  /*2950*/  LEA R50, P3, R46, R6, 0x1 ;  /* 0x000000062e327211 */ /* 0x000fe200078608ff */
[----:B--2---:R-:W-:-:S04]  /*2960*/  IMAD.U32 R51, R11, 0x10000, RZ ;  /* 0x000100000b337824 */ /* 0x004fc800078e00ff */
[----:B------:R-:W-:-:S04]  /*2970*/  FMUL R51, R51, R42 ;  /* 0x0000002a33337220 */ /* 0x000fc80000400000 */
[----:B------:R-:W-:Y:S01]  /*2980*/  FFMA R51, R32, R40, R51 ;  /* 0x0000002820337223 */ /* 0x000fe20000000033 */
[----:B------:R-:W-:-:S04]  /*2990*/  IMAD.IADD R32, R65, 0x1, R47 ;  /* 0x0000000141207824 */ /* 0x000fc800078e022f */
[----:B------:R-:W-:-:S04]  /*29a0*/  F2FP.BF16.F32.PACK_AB R51, RZ, R51 ;  /* 0x00000033ff33723e */ /* 0x000fc800000010ff */
[----:B------:R-:W-:Y:S02]  /*29b0*/  PRMT R47, R51, 0x7610, R47 ;  /* 0x00007610332f7816 */ /* 0x000fe4000000002f */
[----:B------:R-:W-:Y:S01]  /*29c0*/  LEA.HI.X R51, R46, R7, R32, 0x1, P3 ;  /* 0x000000072e337211 */ /* 0x000fe200018f0c20 */
[C---:B------:R-:W-:Y:S02]  /*29d0*/  IMAD.SHL.U32 R46, R14.reuse, 0x8, RZ ;  /* 0x000000080e2e7824 */ /* 0x040fe400078e00ff */
[----:B------:R0:W-:Y:S02]  /*29e0*/  @P0 STG.E.U16 desc[UR36][R52.64], R47 ;  /* 0x0000002f34000986 */ /* 0x0001e4000c101524 */
[----:B0-----:R-:W-:Y:S01]  /*29f0*/  SHF.L.U64.HI R47, R14, 0x3, R15 ;  /* 0x000000030e2f7819 */ /* 0x001fe2000001020f */
[----:B------:R-:W-:Y:S06]  /*2a00*/  @!P1 BRA `(.L_x_31) ;  /* 0x0000000000049947 */ /* 0x000fec0003800000 */
[----:B------:R0:W5:Y:S02]  /*2a10*/  LDG.E.LTC128B.U16 R11, desc[UR36][R50.64+0x2] ;  /* 0x00000224320b7981 */ /* 0x000164000c1e1520 */
.L_x_31:
[----:B------:R-:W-:Y:S05]  /*2a20*/  BSYNC B1 ;  /* 0x0000000000017941 */ /* 0x000fea0003800000 */
.L_x_30:
[C---:B-----5:R-:W-:Y:S01]  /*2a30*/  IMAD.U32 R49, R11.reuse, 0x10000, RZ ;  /* 0x000100000b317824 */ /* 0x060fe200078e00ff */
[----:B------:R-:W-:Y:S01]  /*2a40*/  ISETP.GT.AND P0, PT, R60, 0x8, PT ;  /* 0x000000083c00780c */ /* 0x000fe20003f04270 */
[----:B------:R-:W-:Y:S01]  /*2a50*/  IMAD.WIDE.U32 R54, R12, R14, R46 ;  /* 0x0000000e0c367225 */ /* 0x000fe200078e002e */
[----:B------:R-:W-:-:S03]  /*2a60*/  PRMT R59, R11, 0x7610, R59 ;  /* 0x000076100b3b7816 */ /* 0x000fc6000000003b */
[----:B------:R-:W-:Y:S01]  /*2a70*/  FMUL R32, R49, R42 ;  /* 0x0000002a31207220 */ /* 0x000fe20000400000 */
[----:B------:R-:W-:Y:S01]  /*2a80*/  ISETP.GT.AND P3, PT, R3, RZ, P0 ;  /* 0x000000ff0300720c */ /* 0x000fe20000764270 */
[----:B------:R-:W-:Y:S01]  /*2a90*/  IMAD.IADD R69, R67, 0x1, R55 ;  /* 0x0000000143457824 */ /* 0x000fe200078e0237 */
[----:B------:R-:W-:Y:S01]  /*2aa0*/  IADD3 R48, P4, R44, R54, RZ ;  /* 0x000000362c307210 */ /* 0x000fe20007f9e0ff */
[----:B------:R-:W-:-:S04]  /*2ab0*/  FFMA R33, R33, R40, R32 ;  /* 0x0000002821217223 */ /* 0x000fc80000000020 */
[----:B------:R-:W-:Y:S01]  /*2ac0*/  IMAD.X R49, R69, 0x1, R21, P4 ;  /* 0x0000000145317824 */ /* 0x000fe200020e0615 */
[C---:B------:R-:W-:Y:S02]  /*2ad0*/  LEA R32, P4, R48.reuse, R6, 0x1 ;  /* 0x0000000630207211 */ /* 0x040fe400078808ff */
[----:B------:R-:W-:Y:S02]  /*2ae0*/  F2FP.BF16.F32.PACK_AB R56, RZ, R33 ;  /* 0x00000021ff38723e */ /* 0x000fe400000010ff */
[--C-:B------:R-:W-:Y:S02]  /*2af0*/  LEA.HI.X R33, R48, R7, R49.reuse, 0x1, P4 ;  /* 0x0000000730217211 */ /* 0x100fe400020f0c31 */
[----:B------:R-:W-:-:S05]  /*2b00*/  PRMT R49, R56, 0x7610, R49 ;  /* 0x0000761038317816 */ /* 0x000fca0000000031 */
[----:B------:R1:W-:Y:S04]  /*2b10*/  @P1 STG.E.U16 desc[UR36][R52.64+0x2], R49 ;  /* 0x0000023134001986 */ /* 0x0003e8000c101524 */
[----:B------:R2:W3:Y:S01]  /*2b20*/  @P3 LDG.E.LTC128B.U16 R59, desc[UR36][R32.64] ;  /* 0x00000024203b3981 */ /* 0x0004e2000c1e1520 */
[C---:B------:R-:W-:Y:S01]  /*2b30*/  IMAD.SHL.U32 R61, R8.reuse, 0x10, RZ ;  /* 0x00000010083d7824 */ /* 0x040fe200078e00ff */
[----:B------:R-:W-:Y:S01]  /*2b40*/  SHF.L.U64.HI R63, R8, 0x4, R9 ;  /* 0x00000004083f7819 */ /* 0x000fe20000010209 */
[----:B------:R-:W-:Y:S01]  /*2b50*/  BSSY B1, `(.L_x_32) ;  /* 0x0000011000017945 */ /* 0x000fe20003800000 */
[----:B------:R-:W-:Y:S02]  /*2b60*/  IADD3 R48, P1, R4, R54, RZ ;  /* 0x0000003604307210 */ /* 0x000fe40007f3e0ff */
[----:B------:R-:W-:-:S03]  /*2b70*/  IADD3 R56, P4, R61, R52, RZ ;  /* 0x000000343d387210 */ /* 0x000fc60007f9e0ff */
[----:B-1----:R-:W-:Y:S01]  /*2b80*/  IMAD.X R49, R5, 0x1, R69, P1 ;  /* 0x0000000105317824 */ /* 0x002fe200008e0645 */
[----:B------:R-:W-:Y:S01]  /*2b90*/  ISETP.GT.AND P1, PT, R3, 0x1, P0 ;  /* 0x000000010300780c */ /* 0x000fe20000724270 */
[----:B------:R-:W-:Y:S02]  /*2ba0*/  IMAD.X R57, R63, 0x1, R53, P4 ;  /* 0x000000013f397824 */ /* 0x000fe400020e0635 */
[----:B------:R-:W-:-:S03]  /*2bb0*/  IMAD.WIDE.U32 R48, R41, R10, R48 ;  /* 0x0000000a29307225 */ /* 0x000fc600078e0030 */
[----:B--2---:R-:W-:Y:S01]  /*2bc0*/  LEA R32, P5, R48, R6, 0x1 ;  /* 0x0000000630207211 */ /* 0x004fe200078a08ff */
[----:B---3--:R-:W-:-:S04]  /*2bd0*/  IMAD.U32 R11, R59, 0x10000, RZ ;  /* 0x000100003b0b7824 */ /* 0x008fc800078e00ff */
[----:B------:R-:W-:-:S04]  /*2be0*/  FMUL R11, R11, R42 ;  /* 0x0000002a0b0b7220 */ /* 0x000fc80000400000 */
[----:B------:R-:W-:Y:S01]  /*2bf0*/  FFMA R11, R34, R40, R11 ;  /* 0x00000028220b7223 */ /* 0x000fe2000000000b */
[----:B------:R-:W-:-:S04]  /*2c00*/  IMAD.IADD R34, R65, 0x1, R49 ;  /* 0x0000000141227824 */ /* 0x000fc800078e0231 */
[----:B------:R-:W-:Y:S02]  /*2c10*/  F2FP.BF16.F32.PACK_AB R11, RZ, R11 ;  /* 0x0000000bff0b723e */ /* 0x000fe400000010ff */
[----:B------:R-:W-:-:S03]  /*2c20*/  LEA.HI.X R33, R48, R7, R34, 0x1, P5 ;  /* 0x0000000730217211 */ /* 0x000fc600028f0c22 */
[----:B------:R1:W-:Y:S01]  /*2c30*/  @P3 STG.E.U16 desc[UR36][R56.64], R11 ;  /* 0x0000000b38003986 */ /* 0x0003e2000c101524 */
[----:B------:R-:W-:Y:S05]  /*2c40*/  @!P1 BRA `(.L_x_33) ;  /* 0x0000000000049947 */ /* 0x000fea0003800000 */
[----:B------:R2:W5:Y:S02]  /*2c50*/  LDG.E.LTC128B.U16 R59, desc[UR36][R32.64+0x2] ;  /* 0x00000224203b7981 */ /* 0x000564000c1e1520 */
.L_x_33:
[----:B------:R-:W-:Y:S05]  /*2c60*/  BSYNC B1 ;  /* 0x0000000000017941 */ /* 0x000fea0003800000 */
.L_x_32:
[----:B-1---5:R-:W-:Y:S01]  /*2c70*/  IMAD.U32 R11, R59, 0x10000, RZ ;  /* 0x000100003b0b7824 */ /* 0x022fe200078e00ff */
[----:B------:R-:W-:Y:S01]  /*2c80*/  ISETP.GT.AND P3, PT, R3, 0x8, P2 ;  /* 0x000000080300780c */ /* 0x000fe20001764270 */
[----:B------:R-:W-:Y:S02]  /*2c90*/  BSSY B1, `(.L_x_34) ;  /* 0x0000007000017945 */ /* 0x000fe40003800000 */
[----:B------:R-:W-:-:S04]  /*2ca0*/  FMUL R34, R11, R42 ;  /* 0x0000002a0b227220 */ /* 0x000fc80000400000 */
[----:B------:R-:W-:-:S05]  /*2cb0*/  FFMA R34, R35, R40, R34 ;  /* 0x0000002823227223 */ /* 0x000fca0000000022 */
[----:B------:R-:W-:-:S05]  /*2cc0*/  F2FP.BF16.F32.PACK_AB R34, RZ, R34 ;  /* 0x00000022ff22723e */ /* 0x000fca00000010ff */
[----:B------:R1:W-:Y:S01]  /*2cd0*/  @P1 STG.E.U16 desc[UR36][R56.64+0x2], R34 ;  /* 0x0000022238001986 */ /* 0x0003e2000c101524 */
[----:B------:R-:W-:Y:S05]  /*2ce0*/  @!P3 BRA `(.L_x_35) ;  /* 0x000000000004b947 */ /* 0x000fea0003800000 */
[----:B------:R3:W5:Y:S02]  /*2cf0*/  LDG.E.LTC128B.U16 R59, desc[UR36][R50.64+0x10] ;  /* 0x00001024323b7981 */ /* 0x000764000c1e1520 */
.L_x_35:
[----:B------:R-:W-:Y:S05]  /*2d00*/  BSYNC B1 ;  /* 0x0000000000017941 */ /* 0x000fea0003800000 */
.L_x_34:
[----:B-----5:R-:W-:Y:S01]  /*2d10*/  IMAD.U32 R11, R59, 0x10000, RZ ;  /* 0x000100003b0b7824 */ /* 0x020fe200078e00ff */
        /* <DEDUP_REMOVED lines=8> */
.L_x_37:
[----:B------:R-:W-:Y:S05]  /*2da0*/  BSYNC B1 ;  /* 0x0000000000017941 */ /* 0x000fea0003800000 */
.L_x_36:
[----:B----45:R-:W-:Y:S01]  /*2db0*/  IMAD.U32 R11, R59, 0x10000, RZ ;  /* 0x000100003b0b7824 */ /* 0x030fe200078e00ff */
[----:B------:R-:W-:Y:S01]  /*2dc0*/  ISETP.GT.AND P3, PT, R3, 0x8, P0 ;  /* 0x000000080300780c */ /* 0x000fe20000764270 */
[----:B------:R-:W-:Y:S02]  /*2dd0*/  BSSY B1, `(.L_x_38) ;  /* 0x0000007000017945 */ /* 0x000fe40003800000 */
[----:B-1----:R-:W-:-:S04]  /*2de0*/  FMUL R34, R11, R42 ;  /* 0x0000002a0b227220 */ /* 0x002fc80000400000 */
[----:B------:R-:W-:-:S05]  /*2df0*/  FFMA R34, R37, R40, R34 ;  /* 0x0000002825227223 */ /* 0x000fca0000000022 */
[----:B------:R-:W-:-:S05]  /*2e00*/  F2FP.BF16.F32.PACK_AB R34, RZ, R34 ;  /* 0x00000022ff22723e */ /* 0x000fca00000010ff */
[----:B------:R1:W-:Y:S01]  /*2e10*/  @P2 STG.E.U16 desc[UR36][R52.64+0x12], R34 ;  /* 0x0000122234002986 */ /* 0x0003e2000c101524 */
[----:B------:R-:W-:Y:S05]  /*2e20*/  @!P3 BRA `(.L_x_39) ;  /* 0x000000000004b947 */ /* 0x000fea0003800000 */
[----:B------:R4:W5:Y:S02]  /*2e30*/  LDG.E.LTC128B.U16 R59, desc[UR36][R32.64+0x10] ;  /* 0x00001024203b7981 */ /* 0x000964000c1e1520 */
.L_x_39:
[----:B------:R-:W-:Y:S05]  /*2e40*/  BSYNC B1 ;  /* 0x0000000000017941 */ /* 0x000fea0003800000 */
.L_x_38:
        /* <DEDUP_REMOVED lines=9> */
.L_x_41:
[----:B------:R-:W-:Y:S05]  /*2ee0*/  BSYNC B1 ;  /* 0x0000000000017941 */ /* 0x000fea0003800000 */
.L_x_40:
[----:B0-2-4-:R-:W-:Y:S01]  /*2ef0*/  IMAD.MOV.U32 R32, RZ, RZ, R54 ;  /* 0x000000ffff207224 */ /* 0x015fe200078e0036 */
[----:B------:R-:W-:Y:S01]  /*2f00*/  ISETP.GT.AND P0, PT, R60, 0x80, PT ;  /* 0x000000803c00780c */ /* 0x000fe20003f04270 */
[----:B------:R-:W-:Y:S02]  /*2f10*/  IMAD.MOV.U32 R33, RZ, RZ, R69 ;  /* 0x000000ffff217224 */ /* 0x000fe400078e0045 */
[----:B-----5:R-:W-:Y:S01]  /*2f20*/  IMAD.U32 R11, R59, 0x10000, RZ ;  /* 0x000100003b0b7824 */ /* 0x020fe200078e00ff */
[----:B------:R-:W-:Y:S01]  /*2f30*/  ISETP.GT.AND P2, PT, R3, RZ, P0 ;  /* 0x000000ff0300720c */ /* 0x000fe20000744270 */
[----:B------:R-:W-:-:S04]  /*2f40*/  IMAD.WIDE.U32 R48, R14, 0x78, R32 ;  /* 0x000000780e307825 */ /* 0x000fc800078e0020 */
[----:B------:R-:W-:Y:S01]  /*2f50*/  FMUL R32, R11, R42 ;  /* 0x0000002a0b207220 */ /* 0x000fe20000400000 */
[----:B------:R-:W-:Y:S01]  /*2f60*/  IMAD R15, R15, 0x78, RZ ;  /* 0x000000780f0f7824 */ /* 0x000fe200078e02ff */
[----:B------:R-:W-:Y:S02]  /*2f70*/  IADD3 R11, P3, R44, R48, RZ ;  /* 0x000000302c0b7210 */ /* 0x000fe40007f7e0ff */
[----:B------:R-:W-:Y:S01]  /*2f80*/  FFMA R39, R39, R40, R32 ;  /* 0x0000002827277223 */ /* 0x000fe20000000020 */
[----:B-1----:R-:W-:-:S04]  /*2f90*/  IMAD.IADD R53, R49, 0x1, R15 ;  /* 0x0000000131357824 */ /* 0x002fc800078e020f */
[----:B------:R-:W-:Y:S01]  /*2fa0*/  F2FP.BF16.F32.PACK_AB R39, RZ, R39 ;  /* 0x00000027ff27723e */ /* 0x000fe200000010ff */
[----:B------:R-:W-:Y:S01]  /*2fb0*/  IMAD.X R34, R53, 0x1, R21, P3 ;  /* 0x0000000135227824 */ /* 0x000fe200018e0615 */
[----:B------:R-:W-:-:S03]  /*2fc0*/  LEA R32, P3, R11, R6, 0x1 ;  /* 0x000000060b207211 */ /* 0x000fc600078608ff */
[----:B------:R0:W-:Y:S01]  /*2fd0*/  @P1 STG.E.U16 desc[UR36][R56.64+0x12], R39 ;  /* 0x0000122738001986 */ /* 0x0001e2000c101524 */
[----:B------:R-:W-:-:S05]  /*2fe0*/  LEA.HI.X R33, R11, R7, R34, 0x1, P3 ;  /* 0x000000070b217211 */ /* 0x000fca00018f0c22 */
[----:B------:R1:W2:Y:S01]  /*2ff0*/  @P2 LDG.E.LTC128B.U16 R59, desc[UR36][R32.64] ;  /* 0x00000024203b2981 */ /* 0x0002a2000c1e1520 */
[----:B------:R-:W-:Y:S01]  /*3000*/  IMAD.WIDE.U32 R34, R14, 0x78, R46 ;  /* 0x000000780e227825 */ /* 0x000fe200078e002e */
[----:B------:R-:W-:Y:S01]  /*3010*/  ISETP.GT.AND P3, PT, R3, 0x1, P0 ;  /* 0x000000010300780c */ /* 0x000fe20000764270 */
[----:B------:R-:W-:Y:S02]  /*3020*/  BSSY B1, `(.L_x_42) ;  /* 0x0000015000017945 */ /* 0x000fe40003800000 */
[----:B------:R-:W-:Y:S02]  /*3030*/  IMAD.IADD R35, R15, 0x1, R35 ;  /* 0x000000010f237824 */ /* 0x000fe400078e0223 */
[----:B0-----:R-:W-:Y:S01]  /*3040*/  IMAD.WIDE.U32 R56, R8, 0xf0, R56 ;  /* 0x000000f008387825 */ /* 0x001fe200078e0038 */
[----:B-1----:R-:W-:-:S03]  /*3050*/  IADD3 R32, P4, R46, R34, RZ ;  /* 0x000000222e207210 */ /* 0x002fc60007f9e0ff */
[----:B------:R-:W-:-:S04]  /*3060*/  IMAD.WIDE.U32 R36, R12, R14, R34 ;  /* 0x0000000e0c247225 */ /* 0x000fc800078e0022 */
[----:B---3--:R-:W-:Y:S01]  /*3070*/  IMAD R51, R9, 0xf0, RZ ;  /* 0x000000f009337824 */ /* 0x008fe200078e02ff */
[----:B------:R-:W-:-:S03]  /*3080*/  IADD3 R36, P1, R4, R36, RZ ;  /* 0x0000002404247210 */ /* 0x000fc60007f3e0ff */
[----:B------:R-:W-:Y:S01]  /*3090*/  IMAD.IADD R9, R57, 0x1, R51 ;  /* 0x0000000139097824 */ /* 0x000fe200078e0233 */
[----:B------:R-:W-:-:S03]  /*30a0*/  IADD3.X R37, R5, R67, R37, P1, !PT ;  /* 0x0000004305257210 */ /* 0x000fc60000ffe425 */
[----:B------:R-:W-:-:S04]  /*30b0*/  IMAD.WIDE.U32 R36, R41, R10, R36 ;  /* 0x0000000a29247225 */ /* 0x000fc800078e0024 */
[----:B------:R-:W-:Y:S01]  /*30c0*/  IMAD.IADD R8, R65, 0x1, R37 ;  /* 0x0000000141087824 */ /* 0x000fe200078e0225 */
[----:B------:R-:W-:-:S04]  /*30d0*/  LEA R38, P1, R36, R6, 0x1 ;  /* 0x0000000624267211 */ /* 0x000fc800078208ff */
[----:B------:R-:W-:Y:S01]  /*30e0*/  LEA.HI.X R39, R36, R7, R8, 0x1, P1 ;  /* 0x0000000724277211 */ /* 0x000fe200008f0c08 */
[----:B------:R-:W-:Y:S02]  /*30f0*/  @P2 IMAD.MOV.U32 R8, RZ, RZ, R56 ;  /* 0x000000ffff082224 */ /* 0x000fe400078e0038 */
[----:B--2---:R-:W-:-:S04]  /*3100*/  IMAD.U32 R11, R59, 0x10000, RZ ;  /* 0x000100003b0b7824 */ /* 0x004fc800078e00ff */
[----:B------:R-:W-:-:S04]  /*3110*/  FMUL R11, R11, R42 ;  /* 0x0000002a0b0b7220 */ /* 0x000fc80000400000 */
[----:B------:R-:W-:-:S05]  /*3120*/  FFMA R11, R24, R40, R11 ;  /* 0x00000028180b7223 */ /* 0x000fca000000000b */
[----:B------:R-:W-:-:S05]  /*3130*/  F2FP.BF16.F32.PACK_AB R11, RZ, R11 ;  /* 0x0000000bff0b723e */ /* 0x000fca00000010ff */
[----:B------:R0:W-:Y:S01]  /*3140*/  @P2 STG.E.U16 desc[UR36][R8.64], R11 ;  /* 0x0000000b08002986 */ /* 0x0001e2000c101524 */
[----:B------:R-:W-:Y:S05]  /*3150*/  @!P3 BRA `(.L_x_43) ;  /* 0x000000000004b947 */ /* 0x000fea0003800000 */
[----:B------:R1:W5:Y:S02]  /*3160*/  LDG.E.LTC128B.U16 R59, desc[UR36][R38.64+0x2] ;  /* 0x00000224263b7981 */ /* 0x000364000c1e1520 */
.L_x_43:
[----:B------:R-:W-:Y:S05]  /*3170*/  BSYNC B1 ;  /* 0x0000000000017941 */ /* 0x000fea0003800000 */
.L_x_42:
[----:B0----5:R-:W-:Y:S01]  /*3180*/  IMAD.U32 R11, R59, 0x10000, RZ ;  /* 0x000100003b0b7824 */ /* 0x021fe200078e00ff */
[----:B------:R-:W-:Y:S01]  /*3190*/  ISETP.GT.AND P1, PT, R60, 0x88, PT ;  /* 0x000000883c00780c */ /* 0x000fe20003f24270 */
[----:B------:R-:W-:Y:S01]  /*31a0*/  @P3 IMAD.MOV.U32 R24, RZ, RZ, R56 ;  /* 0x000000ffff183224 */ /* 0x000fe200078e0038 */
[----:B------:R-:W-:Y:S01]  /*31b0*/  BSSY B1, `(.L_x_44) ;  /* 0x0000010000017945 */ /* 0x000fe20003800000 */
[----:B------:R-:W-:Y:S01]  /*31c0*/  FMUL R20, R11, R42 ;  /* 0x0000002a0b147220 */ /* 0x000fe20000400000 */
[----:B------:R-:W-:Y:S01]  /*31d0*/  IMAD.X R33, R35, 0x1, R47, P4 ;  /* 0x0000000123217824 */ /* 0x000fe200020e062f */
[----:B------:R-:W-:Y:S02]  /*31e0*/  IADD3 R44, P2, P4, R44, R48, R46 ;  /* 0x000000302c2c7210 */ /* 0x000fe40007c5e02e */
[----:B------:R-:W-:Y:S01]  /*31f0*/  FFMA R20, R25, R40, R20 ;  /* 0x0000002819147223 */ /* 0x000fe20000000014 */
[----:B------:R-:W-:Y:S01]  /*3200*/  @P3 IMAD.MOV.U32 R25, RZ, RZ, R9 ;  /* 0x000000ffff193224 */ /* 0x000fe200078e0009 */
[----:B------:R-:W-:Y:S01]  /*3210*/  IADD3.X R21, R21, R53, R47, P2, P4 ;  /* 0x0000003515157210 */ /* 0x000fe200017e842f */
[----:B------:R-:W-:Y:S01]  /*3220*/  IMAD.WIDE.U32 R14, R12, R14, R32 ;  /* 0x0000000e0c0e7225 */ /* 0x000fe200078e0020 */
[----:B------:R-:W-:-:S02]  /*3230*/  ISETP.GT.AND P2, PT, R3, RZ, P1 ;  /* 0x000000ff0300720c */ /* 0x000fc40000f44270 */
[----:B------:R-:W-:Y:S02]  /*3240*/  F2FP.BF16.F32.PACK_AB R11, RZ, R20 ;  /* 0x00000014ff0b723e */ /* 0x000fe400000010ff */
[----:B------:R-:W-:Y:S02]  /*3250*/  LEA R12, P4, R44, R6, 0x1 ;  /* 0x000000062c0c7211 */ /* 0x000fe400078808ff */
[----:B------:R-:W-:Y:S01]  /*3260*/  IADD3 R20, P5, R4, R14, RZ ;  /* 0x0000000e04147210 */ /* 0x000fe20007fbe0ff */
[----:B------:R0:W-:Y:S01]  /*3270*/  @P3 STG.E.U16 desc[UR36][R24.64+0x2], R11 ;  /* 0x0000020b18003986 */ /* 0x0001e2000c101524 */
[----:B------:R-:W-:-:S05]  /*3280*/  LEA.HI.X R13, R44, R7, R21, 0x1, P4 ;  /* 0x000000072c0d7211 */ /* 0x000fca00020f0c15 */
[----:B------:R-:W-:Y:S06]  /*3290*/  @!P2 BRA `(.L_x_45) ;  /* 0x000000000004a947 */ /* 0x000fec0003800000 */
[----:B------:R2:W5:Y:S02]  /*32a0*/  LDG.E.LTC128B.U16 R59, desc[UR36][R12.64] ;  /* 0x000000240c3b7981 */ /* 0x000564000c1e1520 */
.L_x_45:
[----:B------:R-:W-:Y:S05]  /*32b0*/  BSYNC B1 ;  /* 0x0000000000017941 */ /* 0x000fea0003800000 */
.L_x_44:
[----:B0----5:R-:W-:Y:S01]  /*32c0*/  IMAD.U32 R11, R59, 0x10000, RZ ;  /* 0x000100003b0b7824 */ /* 0x021fe200078e00ff */
[----:B------:R-:W-:Y:S01]  /*32d0*/  IADD3.X R21, R5, R67, R15, P5, !PT ;  /* 0x0000004305157210 */ /* 0x000fe20002ffe40f */
[----:B------:R-:W-:Y:S01]  /*32e0*/  BSSY B1, `(.L_x_46) ;  /* 0x000000e000017945 */ /* 0x000fe20003800000 */
[----:B------:R-:W-:Y:S01]  /*32f0*/  IADD3 R4, P4, R61, R56, RZ ;  /* 0x000000383d047210 */ /* 0x000fe20007f9e0ff */
[----:B------:R-:W-:Y:S01]  /*3300*/  FMUL R5, R11, R42 ;  /* 0x0000002a0b057220 */ /* 0x000fe20000400000 */
[----:B------:R-:W-:Y:S01]  /*3310*/  ISETP.GT.AND P3, PT, R3, 0x1, P1 ;  /* 0x000000010300780c */ /* 0x000fe20000f64270 */
[----:B------:R-:W-:-:S04]  /*3320*/  IMAD.WIDE.U32 R10, R41, R10, R20 ;  /* 0x0000000a290a7225 */ /* 0x000fc800078e0014 */
[----:B------:R-:W-:Y:S01]  /*3330*/  FFMA R5, R26, R40, R5 ;  /* 0x000000281a057223 */ /* 0x000fe20000000005 */
[----:B------:R-:W-:Y:S01]  /*3340*/  IMAD.IADD R8, R65, 0x1, R11 ;  /* 0x0000000141087824 */ /* 0x000fe200078e020b */
[----:B------:R-:W-:-:S03]  /*3350*/  LEA R6, P5, R10, R6, 0x1 ;  /* 0x000000060a067211 */ /* 0x000fc600078a08ff */
[----:B------:R-:W-:Y:S01]  /*3360*/  F2FP.BF16.F32.PACK_AB R11, RZ, R5 ;  /* 0x00000005ff0b723e */ /* 0x000fe200000010ff */
[----:B------:R-:W-:Y:S01]  /*3370*/  IMAD.X R5, R9, 0x1, R63, P4 ;  /* 0x0000000109057824 */ /* 0x000fe200020e063f */
[----:B------:R-:W-:-:S04]  /*3380*/  LEA.HI.X R7, R10, R7, R8, 0x1, P5 ;  /* 0x000000070a077211 */ /* 0x000fc800028f0c08 */
[----:B------:R0:W-:Y:S01]  /*3390*/  @P2 STG.E.U16 desc[UR36][R4.64], R11 ;  /* 0x0000000b04002986 */ /* 0x0001e2000c101524 */
[----:B------:R-:W-:Y:S05]  /*33a0*/  @!P3 BRA `(.L_x_47) ;  /* 0x000000000004b947 */ /* 0x000fea0003800000 */
[----:B------:R3:W5:Y:S02]  /*33b0*/  LDG.E.LTC128B.U16 R59, desc[UR36][R6.64+0x2] ;  /* 0x00000224063b7981 */ /* 0x000764000c1e1520 */
.L_x_47:
[----:B------:R-:W-:Y:S05]  /*33c0*/  BSYNC B1 ;  /* 0x0000000000017941 */ /* 0x000fea0003800000 */
.L_x_46:
        /* <DEDUP_REMOVED lines=9> */
.L_x_49:
[----:B------:R-:W-:Y:S05]  /*3460*/  BSYNC B1 ;  /* 0x0000000000017941 */ /* 0x000fea0003800000 */
.L_x_48:
[----:B0---45:R-:W-:Y:S01]  /*3470*/  IMAD.U32 R5, R59, 0x10000, RZ ;  /* 0x000100003b057824 */ /* 0x031fe200078e00ff */
[----:B------:R-:W-:Y:S01]  /*3480*/  ISETP.GT.AND P0, PT, R3, 0x9, P0 ;  /* 0x000000090300780c */ /* 0x000fe20000704270 */
[----:B------:R-:W-:Y:S02]  /*3490*/  BSSY B1, `(.L_x_50) ;  /* 0x000000a000017945 */ /* 0x000fe40003800000 */
[----:B------:R-:W-:-:S04]  /*34a0*/  FMUL R5, R5, R42 ;  /* 0x0000002a05057220 */ /* 0x000fc80000400000 */
[----:B------:R-:W-:-:S05]  /*34b0*/  FFMA R5, R28, R40, R5 ;  /* 0x000000281c057223 */ /* 0x000fca0000000005 */
[----:B------:R-:W-:Y:S01]  /*34c0*/  F2FP.BF16.F32.PACK_AB R4, RZ, R5 ;  /* 0x00000005ff04723e */ /* 0x000fe200000010ff */
[----:B------:R-:W-:-:S03]  /*34d0*/  IMAD.IADD R5, R51, 0x1, R57 ;  /* 0x0000000133057824 */ /* 0x000fc600078e0239 */
[----:B------:R-:W-:Y:S01]  /*34e0*/  PRMT R8, R4, 0x7610, R8 ;  /* 0x0000761004087816 */ /* 0x000fe20000000008 */
[----:B------:R-:W-:-:S05]  /*34f0*/  @P2 IMAD.MOV.U32 R4, RZ, RZ, R56 ;  /* 0x000000ffff042224 */ /* 0x000fca00078e0038 */
[----:B------:R0:W-:Y:S01]  /*3500*/  @P2 STG.E.U16 desc[UR36][R4.64+0x10], R8 ;  /* 0x0000100804002986 */ /* 0x0001e2000c101524 */
[----:B------:R-:W-:Y:S05]  /*3510*/  @!P0 BRA `(.L_x_51) ;  /* 0x0000000000048947 */ /* 0x000fea0003800000 */
[----:B------:R4:W5:Y:S02]  /*3520*/  LDG.E.LTC128B.U16 R59, desc[UR36][R38.64+0x12] ;  /* 0x00001224263b7981 */ /* 0x000964000c1e1520 */
.L_x_51:
[----:B------:R-:W-:Y:S05]  /*3530*/  BSYNC B1 ;  /* 0x0000000000017941 */ /* 0x000fea0003800000 */
.L_x_50:
[----:B-----5:R-:W-:Y:S01]  /*3540*/  IMAD.U32 R9, R59, 0x10000, RZ ;  /* 0x000100003b097824 */ /* 0x020fe200078e00ff */
[----:B------:R-:W-:Y:S01]  /*3550*/  ISETP.GT.AND P2, PT, R3, 0x8, P1 ;  /* 0x000000080300780c */ /* 0x000fe20000f44270 */
[----:B------:R-:W-:Y:S02]  /*3560*/  BSSY B1, `(.L_x_52) ;  /* 0x000000a000017945 */ /* 0x000fe40003800000 */
[----:B0-----:R-:W-:Y:S01]  /*3570*/  FMUL R8, R9, R42 ;  /* 0x0000002a09087220 */ /* 0x001fe20000400000 */
[----:B------:R-:W-:-:S03]  /*3580*/  @P0 IMAD.MOV.U32 R9, RZ, RZ, R5 ;  /* 0x000000ffff090224 */ /* 0x000fc600078e0005 */
[----:B------:R-:W-:-:S05]  /*3590*/  FFMA R8, R29, R40, R8 ;  /* 0x000000281d087223 */ /* 0x000fca0000000008 */
[----:B------:R-:W-:-:S04]  /*35a0*/  F2FP.BF16.F32.PACK_AB R8, RZ, R8 ;  /* 0x00000008ff08723e */ /* 0x000fc800000010ff */
[----:B------:R-:W-:Y:S01]  /*35b0*/  PRMT R10, R8, 0x7610, R10 ;  /* 0x00007610080a7816 */ /* 0x000fe2000000000a */
[----:B------:R-:W-:-:S05]  /*35c0*/  @P0 IMAD.MOV.U32 R8, RZ, RZ, R56 ;  /* 0x000000ffff080224 */ /* 0x000fca00078e0038 */
[----:B------:R0:W-:Y:S01]  /*35d0*/  @P0 STG.E.U16 desc[UR36][R8.64+0x12], R10 ;  /* 0x0000120a08000986 */ /* 0x0001e2000c101524 */
[----:B------:R-:W-:Y:S05]  /*35e0*/  @!P2 BRA `(.L_x_53) ;  /* 0x000000000004a947 */ /* 0x000fea0003800000 */
[----:B------:R0:W5:Y:S02]  /*35f0*/  LDG.E.LTC128B.U16 R59, desc[UR36][R6.64+0x10] ;  /* 0x00001024063b7981 */ /* 0x000164000c1e1520 */
.L_x_53:
[----:B------:R-:W-:Y:S05]  /*3600*/  BSYNC B1 ;  /* 0x0000000000017941 */ /* 0x000fea0003800000 */
.L_x_52:
[----:B0----5:R-:W-:Y:S01]  /*3610*/  IMAD.U32 R9, R59, 0x10000, RZ ;  /* 0x000100003b097824 */ /* 0x021fe200078e00ff */
[----:B------:R-:W-:Y:S01]  /*3620*/  IADD3 R4, P0, R61, R56, RZ ;  /* 0x000000383d047210 */ /* 0x000fe20007f1e0ff */
[----:B------:R-:W-:Y:S01]  /*3630*/  BSSY B1, `(.L_x_54) ;  /* 0x0000009000017945 */ /* 0x000fe20003800000 */
[----:B------:R-:W-:Y:S01]  /*3640*/  ISETP.GT.AND P1, PT, R3, 0x9, P1 ;  /* 0x000000090300780c */ /* 0x000fe20000f24270 */
[----:B------:R-:W-:Y:S02]  /*3650*/  FMUL R9, R9, R42 ;  /* 0x0000002a09097220 */ /* 0x000fe40000400000 */
[----:B------:R-:W-:Y:S02]  /*3660*/  IMAD.X R5, R5, 0x1, R63, P0 ;  /* 0x0000000105057824 */ /* 0x000fe400000e063f */
[----:B------:R-:W-:-:S05]  /*3670*/  FFMA R9, R30, R40, R9 ;  /* 0x000000281e097223 */ /* 0x000fca0000000009 */
[----:B------:R-:W-:-:S05]  /*3680*/  F2FP.BF16.F32.PACK_AB R9, RZ, R9 ;  /* 0x00000009ff09723e */ /* 0x000fca00000010ff */
[----:B------:R0:W-:Y:S01]  /*3690*/  @P2 STG.E.U16 desc[UR36][R4.64+0x10], R9 ;  /* 0x0000100904002986 */ /* 0x0001e2000c101524 */
[----:B------:R-:W-:Y:S05]  /*36a0*/  @!P1 BRA `(.L_x_55) ;  /* 0x0000000000049947 */ /* 0x000fea0003800000 */
[----:B------:R0:W5:Y:S02]  /*36b0*/  LDG.E.LTC128B.U16 R59, desc[UR36][R6.64+0x12] ;  /* 0x00001224063b7981 */ /* 0x000164000c1e1520 */
.L_x_55:
[----:B------:R-:W-:Y:S05]  /*36c0*/  BSYNC B1 ;  /* 0x0000000000017941 */ /* 0x000fea0003800000 */
.L_x_54:
[----:B------:R-:W-:Y:S05]  /*36d0*/  @!P1 BRA `(.L_x_56) ;  /* 0x0000000400749947 */ /* 0x000fea0003800000 */
[----:B-----5:R-:W-:-:S04]  /*36e0*/  IMAD.U32 R59, R59, 0x10000, RZ ;  /* 0x000100003b3b7824 */ /* 0x020fc800078e00ff */
[----:B0--3--:R-:W-:-:S04]  /*36f0*/  FMUL R6, R59, R42 ;  /* 0x0000002a3b067220 */ /* 0x009fc80000400000 */
[----:B------:R-:W-:-:S05]  /*3700*/  FFMA R6, R31, R40, R6 ;  /* 0x000000281f067223 */ /* 0x000fca0000000006 */
[----:B------:R-:W-:-:S05]  /*3710*/  F2FP.BF16.F32.PACK_AB R6, RZ, R6 ;  /* 0x00000006ff06723e */ /* 0x000fca00000010ff */
[----:B------:R0:W-:Y:S01]  /*3720*/  STG.E.U16 desc[UR36][R4.64+0x12], R6 ;  /* 0x0000120604007986 */ /* 0x0001e2000c101524 */
[----:B------:R-:W-:Y:S05]  /*3730*/  BRA `(.L_x_56) ;  /* 0x00000004005c7947 */ /* 0x000fea0003800000 */
.L_x_29:
[----:B------:R-:W-:Y:S01]  /*3740*/  ISETP.GT.AND P4, PT, R3, 0x1, P2 ;  /* 0x000000010300780c */ /* 0x000fe20001784270 */
[----:B------:R-:W-:Y:S01]  /*3750*/  ULDC.64 UR4, c[0x0][0x5c0] ;  /* 0x0001700000047ab9 */ /* 0x000fe20000000a00 */
[-C--:B------:R-:W-:Y:S01]  /*3760*/  FMUL R33, R33, R40.reuse ;  /* 0x0000002821217220 */ /* 0x080fe20000400000 */
[----:B------:R-:W-:Y:S01]  /*3770*/  LEA R6, P1, R50, UR4, 0x1 ;  /* 0x0000000432067c11 */ /* 0x000fe2000f8208ff */
[C---:B------:R-:W-:Y:S01]  /*3780*/  IMAD.SHL.U32 R21, R8.reuse, 0x10, RZ ;  /* 0x0000001008157824 */ /* 0x040fe200078e00ff */
[----:B------:R-:W-:Y:S01]  /*3790*/  SHF.L.U64.HI R15, R8, 0x4, R9 ;  /* 0x00000004080f7819 */ /* 0x000fe20000010209 */
[-C--:B------:R-:W-:Y:S01]  /*37a0*/  FMUL R32, R32, R40.reuse ;  /* 0x0000002820207220 */ /* 0x080fe20000400000 */
[----:B------:R-:W-:Y:S01]  /*37b0*/  LEA.HI.X R7, R50, UR5, R53, 0x1, P1 ;  /* 0x0000000532077c11 */ /* 0x000fe200088f0c35 */
[-C--:B------:R-:W-:Y:S01]  /*37c0*/  FMUL R34, R34, R40.reuse ;  /* 0x0000002822227220 */ /* 0x080fe20000400000 */
[----:B------:R-:W-:Y:S01]  /*37d0*/  F2FP.BF16.F32.PACK_AB R33, RZ, R33 ;  /* 0x00000021ff21723e */ /* 0x000fe200000010ff */
[-C--:B------:R-:W-:Y:S01]  /*37e0*/  FMUL R35, R35, R40.reuse ;  /* 0x0000002823237220 */ /* 0x080fe20000400000 */
[----:B------:R-:W-:Y:S01]  /*37f0*/  ISETP.GT.AND P3, PT, R60, 0x8, PT ;  /* 0x000000083c00780c */ /* 0x000fe20003f64270 */
[----:B------:R-:W-:Y:S01]  /*3800*/  FMUL R36, R36, R40 ;  /* 0x0000002824247220 */ /* 0x000fe20000400000 */
[----:B------:R-:W-:Y:S01]  /*3810*/  F2FP.BF16.F32.PACK_AB R32, RZ, R32 ;  /* 0x00000020ff20723e */ /* 0x000fe200000010ff */
[----:B------:R-:W-:Y:S01]  /*3820*/  @P4 STG.E.U16 desc[UR36][R6.64+0x2], R33 ;  /* 0x0000022106004986 */ /* 0x000fe2000c101524 */
[----:B------:R-:W-:Y:S01]  /*3830*/  IADD3 R10, P4, R21, R6, RZ ;  /* 0x00000006150a7210 */ /* 0x000fe20007f9e0ff */
[-C--:B------:R-:W-:Y:S01]  /*3840*/  FMUL R37, R37, R40.reuse ;  /* 0x0000002825257220 */ /* 0x080fe20000400000 */
[C---:B------:R-:W-:Y:S01]  /*3850*/  ISETP.GT.AND P1, PT, R3.reuse, RZ, P3 ;  /* 0x000000ff0300720c */ /* 0x040fe20001f24270 */
[----:B------:R-:W-:Y:S01]  /*3860*/  @P0 STG.E.U16 desc[UR36][R6.64], R32 ;  /* 0x0000002006000986 */ /* 0x000fe2000c101524 */
[----:B------:R-:W-:Y:S01]  /*3870*/  ISETP.GT.AND P5, PT, R3, 0x1, P3 ;  /* 0x000000010300780c */ /* 0x000fe20001fa4270 */
[----:B------:R-:W-:Y:S01]  /*3880*/  IMAD.X R11, R15, 0x1, R7, P4 ;  /* 0x000000010f0b7824 */ /* 0x000fe200020e0607 */
[----:B------:R-:W-:Y:S01]  /*3890*/  ISETP.GT.AND P4, PT, R3, 0x8, P2 ;  /* 0x000000080300780c */ /* 0x000fe20001784270 */
[----:B------:R-:W-:Y:S01]  /*38a0*/  FMUL R38, R38, R40 ;  /* 0x0000002826267220 */ /* 0x000fe20000400000 */
[----:B------:R-:W-:Y:S01]  /*38b0*/  F2FP.BF16.F32.PACK_AB R34, RZ, R34 ;  /* 0x00000022ff22723e */ /* 0x000fe200000010ff */
[-C--:B------:R-:W-:Y:S01]  /*38c0*/  FMUL R39, R39, R40.reuse ;  /* 0x0000002827277220 */ /* 0x080fe20000400000 */
[----:B------:R-:W-:Y:S01]  /*38d0*/  F2FP.BF16.F32.PACK_AB R35, RZ, R35 ;  /* 0x00000023ff23723e */ /* 0x000fe200000010ff */
[----:B------:R-:W-:Y:S01]  /*38e0*/  FMUL R24, R24, R40 ;  /* 0x0000002818187220 */ /* 0x000fe20000400000 */
[----:B------:R-:W-:Y:S01]  /*38f0*/  F2FP.BF16.F32.PACK_AB R36, RZ, R36 ;  /* 0x00000024ff24723e */ /* 0x000fe200000010ff */
[----:B------:R-:W-:Y:S01]  /*3900*/  IMAD R9, R9, 0xf0, RZ ;  /* 0x000000f009097824 */ /* 0x000fe200078e02ff */
[C---:B------:R-:W-:Y:S01]  /*3910*/  ISETP.GT.AND P2, PT, R3.reuse, 0x9, P2 ;  /* 0x000000090300780c */ /* 0x040fe20001744270 */
[----:B------:R-:W-:Y:S01]  /*3920*/  @P1 STG.E.U16 desc[UR36][R10.64], R34 ;  /* 0x000000220a001986 */ /* 0x000fe2000c101524 */
[----:B------:R-:W-:Y:S01]  /*3930*/  ISETP.GT.AND P1, PT, R60, 0x80, PT ;  /* 0x000000803c00780c */ /* 0x000fe20003f24270 */
[----:B------:R-:W-:Y:S01]  /*3940*/  IMAD.WIDE.U32 R12, R8, 0xf0, R10 ;  /* 0x000000f0080c7825 */ /* 0x000fe200078e000a */
[----:B------:R-:W-:Y:S01]  /*3950*/  F2FP.BF16.F32.PACK_AB R37, RZ, R37 ;  /* 0x00000025ff25723e */ /* 0x000fe200000010ff */
[----:B------:R-:W-:Y:S01]  /*3960*/  @P5 STG.E.U16 desc[UR36][R10.64+0x2], R35 ;  /* 0x000002230a005986 */ /* 0x000fe2000c101524 */
[----:B------:R-:W-:Y:S01]  /*3970*/  ISETP.GT.AND P5, PT, R3, RZ, P1 ;  /* 0x000000ff0300720c */ /* 0x000fe20000fa4270 */
[----:B------:R-:W-:Y:S01]  /*3980*/  IMAD.IADD R5, R9, 0x1, R13 ;  /* 0x0000000109057824 */ /* 0x000fe200078e020d */
[----:B------:R-:W-:Y:S01]  /*3990*/  F2FP.BF16.F32.PACK_AB R38, RZ, R38 ;  /* 0x00000026ff26723e */ /* 0x000fe200000010ff */
[----:B------:R-:W-:Y:S01]  /*39a0*/  @P4 STG.E.U16 desc[UR36][R6.64+0x10], R36 ;  /* 0x0000102406004986 */ /* 0x000fe2000c101524 */
[----:B------:R-:W-:Y:S01]  /*39b0*/  ISETP.GT.AND P4, PT, R3, 0x8, P3 ;  /* 0x000000080300780c */ /* 0x000fe20001f84270 */
[-C--:B------:R-:W-:Y:S01]  /*39c0*/  FMUL R25, R25, R40.reuse ;  /* 0x0000002819197220 */ /* 0x080fe20000400000 */
[----:B------:R-:W-:Y:S01]  /*39d0*/  ISETP.GT.AND P3, PT, R3, 0x9, P3 ;  /* 0x000000090300780c */ /* 0x000fe20001f64270 */
[----:B------:R0:W-:Y:S01]  /*39e0*/  @P2 STG.E.U16 desc[UR36][R6.64+0x12], R37 ;  /* 0x0000122506002986 */ /* 0x0001e2000c101524 */
[----:B------:R-:W-:Y:S01]  /*39f0*/  F2FP.BF16.F32.PACK_AB R39, RZ, R39 ;  /* 0x00000027ff27723e */ /* 0x000fe200000010ff */
[-C--:B------:R-:W-:Y:S01]  /*3a00*/  FMUL R26, R26, R40.reuse ;  /* 0x000000281a1a7220 */ /* 0x080fe20000400000 */
[----:B------:R-:W-:Y:S01]  /*3a10*/  ISETP.GT.AND P0, PT, R60, 0x88, PT ;  /* 0x000000883c00780c */ /* 0x000fe20003f04270 */
[----:B------:R-:W-:Y:S01]  /*3a20*/  FMUL R27, R27, R40 ;  /* 0x000000281b1b7220 */ /* 0x000fe20000400000 */
[----:B------:R-:W-:Y:S01]  /*3a30*/  F2FP.BF16.F32.PACK_AB R24, RZ, R24 ;  /* 0x00000018ff18723e */ /* 0x000fe200000010ff */
[----:B------:R-:W-:Y:S01]  /*3a40*/  @P5 IMAD.MOV.U32 R4, RZ, RZ, R12 ;  /* 0x000000ffff045224 */ /* 0x000fe200078e000c */
[----:B------:R-:W-:Y:S01]  /*3a50*/  F2FP.BF16.F32.PACK_AB R25, RZ, R25 ;  /* 0x00000019ff19723e */ /* 0x000fe200000010ff */
[----:B------:R-:W-:Y:S01]  /*3a60*/  FMUL R28, R28, R40 ;  /* 0x000000281c1c7220 */ /* 0x000fe20000400000 */
[----:B------:R-:W-:Y:S01]  /*3a70*/  F2FP.BF16.F32.PACK_AB R26, RZ, R26 ;  /* 0x0000001aff1a723e */ /* 0x000fe200000010ff */
[----:B------:R-:W-:Y:S01]  /*3a80*/  @P4 STG.E.U16 desc[UR36][R10.64+0x10], R38 ;  /* 0x000010260a004986 */ /* 0x000fe2000c101524 */
[----:B------:R-:W-:Y:S01]  /*3a90*/  ISETP.GT.AND P4, PT, R3, 0x1, P1 ;  /* 0x000000010300780c */ /* 0x000fe20000f84270 */
[-C--:B------:R-:W-:Y:S01]  /*3aa0*/  FMUL R29, R29, R40.reuse ;  /* 0x000000281d1d7220 */ /* 0x080fe20000400000 */
[C---:B------:R-:W-:Y:S01]  /*3ab0*/  ISETP.GT.AND P2, PT, R3.reuse, 0x8, P1 ;  /* 0x000000080300780c */ /* 0x040fe20000f44270 */
[----:B------:R1:W-:Y:S01]  /*3ac0*/  @P3 STG.E.U16 desc[UR36][R10.64+0x12], R39 ;  /* 0x000012270a003986 */ /* 0x0003e2000c101524 */
[C---:B------:R-:W-:Y:S01]  /*3ad0*/  ISETP.GT.AND P3, PT, R3.reuse, RZ, P0 ;  /* 0x000000ff0300720c */ /* 0x040fe20000764270 */
[----:B------:R-:W-:Y:S01]  /*3ae0*/  FMUL R30, R30, R40 ;  /* 0x000000281e1e7220 */ /* 0x000fe20000400000 */
[----:B------:R-:W-:Y:S01]  /*3af0*/  ISETP.GT.AND P1, PT, R3, 0x9, P1 ;  /* 0x000000090300780c */ /* 0x000fe20000f24270 */
[----:B------:R2:W-:Y:S01]  /*3b00*/  @P5 STG.E.U16 desc[UR36][R4.64], R24 ;  /* 0x0000001804005986 */ /* 0x0005e2000c101524 */
[----:B0-----:R-:W-:Y:S01]  /*3b10*/  IADD3 R6, P5, R21, R12, RZ ;  /* 0x0000000c15067210 */ /* 0x001fe20007fbe0ff */
[----:B------:R-:W-:Y:S01]  /*3b20*/  FMUL R31, R31, R40 ;  /* 0x000000281f1f7220 */ /* 0x000fe20000400000 */
[----:B------:R-:W-:-:S02]  /*3b30*/  F2FP.BF16.F32.PACK_AB R27, RZ, R27 ;  /* 0x0000001bff1b723e */ /* 0x000fc400000010ff */
[----:B------:R-:W-:Y:S01]  /*3b40*/  F2FP.BF16.F32.PACK_AB R28, RZ, R28 ;  /* 0x0000001cff1c723e */ /* 0x000fe200000010ff */
[--C-:B------:R-:W-:Y:S01]  /*3b50*/  IMAD.X R7, R15, 0x1, R5.reuse, P5 ;  /* 0x000000010f077824 */ /* 0x100fe200028e0605 */
[----:B------:R-:W-:Y:S01]  /*3b60*/  IADD3 R8, P5, R21, R12, RZ ;  /* 0x0000000c15087210 */ /* 0x000fe20007fbe0ff */
[--C-:B-1----:R-:W-:Y:S01]  /*3b70*/  @P4 IMAD.MOV.U32 R10, RZ, RZ, R12.reuse ;  /* 0x000000ffff0a4224 */ /* 0x102fe200078e000c */
[----:B------:R-:W-:Y:S01]  /*3b80*/  F2FP.BF16.F32.PACK_AB R29, RZ, R29 ;  /* 0x0000001dff1d723e */ /* 0x000fe200000010ff */
[----:B------:R-:W-:Y:S01]  /*3b90*/  @P4 IMAD.MOV.U32 R11, RZ, RZ, R5 ;  /* 0x000000ffff0b4224 */ /* 0x000fe200078e0005 */
[----:B------:R-:W-:Y:S01]  /*3ba0*/  F2FP.BF16.F32.PACK_AB R30, RZ, R30 ;  /* 0x0000001eff1e723e */ /* 0x000fe200000010ff */
[----:B--2---:R-:W-:Y:S01]  /*3bb0*/  @P2 IMAD.MOV.U32 R4, RZ, RZ, R12 ;  /* 0x000000ffff042224 */ /* 0x004fe200078e000c */
[----:B------:R-:W-:Y:S01]  /*3bc0*/  F2FP.BF16.F32.PACK_AB R31, RZ, R31 ;  /* 0x0000001fff1f723e */ /* 0x000fe200000010ff */
[----:B------:R-:W-:Y:S01]  /*3bd0*/  IMAD.X R9, R5, 0x1, R15, P5 ;  /* 0x0000000105097824 */ /* 0x000fe200028e060f */
[----:B------:R-:W-:Y:S01]  /*3be0*/  @P4 STG.E.U16 desc[UR36][R10.64+0x2], R25 ;  /* 0x000002190a004986 */ /* 0x000fe2000c101524 */
[----:B------:R-:W-:Y:S01]  /*3bf0*/  ISETP.GT.AND P4, PT, R3, 0x1, P0 ;  /* 0x000000010300780c */ /* 0x000fe20000784270 */
[----:B------:R-:W-:-:S02]  /*3c00*/  @P1 IMAD.MOV.U32 R13, RZ, RZ, R5 ;  /* 0x000000ffff0d1224 */ /* 0x000fc400078e0005 */
[----:B------:R-:W-:Y:S01]  /*3c10*/  @P3 STG.E.U16 desc[UR36][R6.64], R26 ;  /* 0x0000001a06003986 */ /* 0x000fe2000c101524 */
[C---:B------:R-:W-:Y:S02]  /*3c20*/  ISETP.GT.AND P3, PT, R3.reuse, 0x8, P0 ;  /* 0x000000080300780c */ /* 0x040fe40000764270 */
[----:B------:R-:W-:-:S07]  /*3c30*/  ISETP.GT.AND P0, PT, R3, 0x9, P0 ;  /* 0x000000090300780c */ /* 0x000fce0000704270 */
[----:B------:R-:W-:Y:S04]  /*3c40*/  @P4 STG.E.U16 desc[UR36][R6.64+0x2], R27 ;  /* 0x0000021b06004986 */ /* 0x000fe8000c101524 */
[----:B------:R0:W-:Y:S04]  /*3c50*/  @P2 STG.E.U16 desc[UR36][R4.64+0x10], R28 ;  /* 0x0000101c04002986 */ /* 0x0001e8000c101524 */
[----:B------:R1:W-:Y:S04]  /*3c60*/  @P1 STG.E.U16 desc[UR36][R12.64+0x12], R29 ;  /* 0x0000121d0c001986 */ /* 0x0003e8000c101524 */
[----:B------:R1:W-:Y:S01]  /*3c70*/  @P3 STG.E.U16 desc[UR36][R8.64+0x10], R30 ;  /* 0x0000101e08003986 */ /* 0x0003e2000c101524 */
[----:B0-----:R-:W-:-:S02]  /*3c80*/  @P0 IMAD.MOV.U32 R4, RZ, RZ, R8 ;  /* 0x000000ffff040224 */ /* 0x001fc400078e0008 */
[----:B------:R-:W-:-:S05]  /*3c90*/  @P0 IMAD.MOV.U32 R5, RZ, RZ, R9 ;  /* 0x000000ffff050224 */ /* 0x000fca00078e0009 */
[----:B------:R1:W-:Y:S02]  /*3ca0*/  @P0 STG.E.U16 desc[UR36][R4.64+0x12], R31 ;  /* 0x0000121f04000986 */ /* 0x0003e4000c101524 */
.L_x_56:
[----:B------:R-:W-:Y:S05]  /*3cb0*/  BSYNC B0 ;  /* 0x0000000000007941 */ /* 0x000fea0003800000 */
.L_x_28:
[----:B------:R-:W-:Y:S01]  /*3cc0*/  IADD3 R16, P0, R16, UR38, RZ ;  /* 0x0000002610107c10 */ /* 0x000fe2000ff1e0ff */
[----:B------:R-:W-:Y:S01]  /*3cd0*/  ULDC.64 UR4, c[0x0][0x650] ;  /* 0x0001940000047ab9 */ /* 0x000fe20000000a00 */
[----:B------:R-:W-:Y:S01]  /*3ce0*/  PRMT R3, RZ, 0x7610, R3 ;  /* 0x00007610ff037816 */ /* 0x000fe20000000003 */
[----:B------:R-:W-:Y:S01]  /*3cf0*/  IMAD.MOV.U32 R44, RZ, RZ, -0x1 ;  /* 0xffffffffff2c7424 */ /* 0x000fe200078e00ff */
[----:B------:R-:W-:Y:S01]  /*3d00*/  IADD3.X R17, R17, UR41, RZ, P0, !PT ;  /* 0x0000002911117c10 */ /* 0x000fe200087fe4ff */
[----:B------:R-:W-:Y:S01]  /*3d10*/  IMAD.MOV.U32 R41, RZ, RZ, -0x1 ;  /* 0xffffffffff297424 */ /* 0x000fe200078e00ff */
[----:B------:R-:W-:-:S04]  /*3d20*/  ISETP.GE.U32.AND P0, PT, R16, UR4, PT ;  /* 0x0000000410007c0c */ /* 0x000fc8000bf06070 */
[----:B------:R-:W-:-:S13]  /*3d30*/  ISETP.GE.U32.AND.EX P0, PT, R17, UR5, PT, P0 ;  /* 0x0000000511007c0c */ /* 0x000fda000bf06100 */
[----:B------:R-:W-:Y:S05]  /*3d40*/  @P0 BRA `(.L_x_57) ;  /* 0x0000000400640947 */ /* 0x000fea0003800000 */
[----:B-12---:R-:W1:Y:S01]  /*3d50*/  S2R R12, SR_CTAID.X ;  /* 0x00000000000c7919 */ /* 0x006e620000002500 */
[----:B------:R-:W2:Y:S01]  /*3d60*/  LDC.64 R10, c[0x0][0x628] ;  /* 0x00018a00ff0a7b82 */ /* 0x000ea20000000a00 */
[----:B------:R-:W-:Y:S01]  /*3d70*/  ULDC UR4, c[0x0][0x150] ;  /* 0x0000540000047ab9 */ /* 0x000fe20000000800 */
[----:B------:R-:W-:Y:S01]  /*3d80*/  IMAD.MOV.U32 R8, RZ, RZ, R16 ;  /* 0x000000ffff087224 */ /* 0x000fe200078e0010 */
[----:B------:R-:W1:Y:S01]  /*3d90*/  S2R R24, SR_CTAID.Y ;  /* 0x0000000000187919 */ /* 0x000e620000002600 */
[----:B0-----:R-:W-:-:S04]  /*3da0*/  IMAD.MOV.U32 R9, RZ, RZ, R17 ;  /* 0x000000ffff097224 */ /* 0x001fc800078e0011 */
[----:B------:R-:W0:Y:S08]  /*3db0*/  LDC R21, c[0x0][0x144] ;  /* 0x00005100ff157b82 */ /* 0x000e300000000800 */
[----:B------:R-:W0:Y:S08]  /*3dc0*/  LDC R0, c[0x0][0x630] ;  /* 0x00018c00ff007b82 */ /* 0x000e300000000800 */
[----:B------:R-:W0:Y:S01]  /*3dd0*/  LDC.64 R14, c[0x0][0x620] ;  /* 0x00018800ff0e7b82 */ /* 0x000e220000000a00 */
[----:B--2---:R-:W-:-:S04]  /*3de0*/  ISETP.NE.U32.AND P0, PT, R10, RZ, PT ;  /* 0x000000ff0a00720c */ /* 0x004fc80003f05070 */
[----:B------:R-:W-:Y:S02]  /*3df0*/  ISETP.NE.AND.EX P0, PT, R11, RZ, PT, P0 ;  /* 0x000000ff0b00720c */ /* 0x000fe40003f05300 */
[----:B-1----:R-:W-:-:S05]  /*3e00*/  I2FP.F32.U32 R3, R12 ;  /* 0x0000000c00037245 */ /* 0x002fca0000201000 */
[----:B------:R-:W-:-:S04]  /*3e10*/  FMUL R3, R3, UR4 ;  /* 0x0000000403037c20 */ /* 0x000fc80008400000 */
[----:B------:R1:W2:Y:S02]  /*3e20*/  F2I.U32.TRUNC.NTZ R20, R3 ;  /* 0x0000000300147305 */ /* 0x0002a4000020f000 */
[----:B------:R-:W-:Y:S05]  /*3e30*/  @!P0 BRA `(.L_x_58) ;  /* 0x0000000000288947 */ /* 0x000fea0003800000 */
[----:B-1----:R-:W1:Y:S02]  /*3e40*/  LDC R3, c[0x0][0x634] ;  /* 0x00018d00ff037b82 */ /* 0x002e640000000800 */
[----:B-1----:R-:W-:-:S05]  /*3e50*/  IADD3 R3, P0, R16, R3, RZ ;  /* 0x0000000310037210 */ /* 0x002fca0007f1e0ff */
[----:B------:R-:W-:-:S04]  /*3e60*/  IMAD.X R13, RZ, RZ, R17, P0 ;  /* 0x000000ffff0d7224 */ /* 0x000fc800000e0611 */
[----:B------:R-:W-:-:S04]  /*3e70*/  IMAD.WIDE.U32 R4, R13, R10, RZ ;  /* 0x0000000a0d047225 */ /* 0x000fc800078e00ff */
[----:B---3--:R-:W-:-:S04]  /*3e80*/  IMAD.WIDE.U32 R6, P0, R3, R11, R4 ;  /* 0x0000000b03067225 */ /* 0x008fc80007800004 */
[----:B------:R-:W-:-:S04]  /*3e90*/  IMAD.WIDE.U32 R4, R3, R10, RZ ;  /* 0x0000000a03047225 */ /* 0x000fc800078e00ff */
[----:B------:R-:W-:Y:S01]  /*3ea0*/  IMAD.X R9, RZ, RZ, RZ, P0 ;  /* 0x000000ffff097224 */ /* 0x000fe200000e06ff */
[----:B------:R-:W-:Y:S01]  /*3eb0*/  IADD3 RZ, P0, R5, R6, RZ ;  /* 0x0000000605ff7210 */ /* 0x000fe20007f1e0ff */
[----:B------:R-:W-:-:S04]  /*3ec0*/  IMAD.MOV.U32 R8, RZ, RZ, R7 ;  /* 0x000000ffff087224 */ /* 0x000fc800078e0007 */
[----:B------:R-:W-:-:S08]  /*3ed0*/  IMAD.WIDE.U32.X R8, R13, R11, R8, P0 ;  /* 0x0000000b0d087225 */ /* 0x000fd000000e0408 */
.L_x_58:
[----:B------:R-:W4:Y:S01]  /*3ee0*/  LDC.64 R28, c[0x0][0x640] ;  /* 0x00019000ff1c7b82 */ /* 0x000f220000000a00 */
[-CC-:B0-----:R-:W-:Y:S01]  /*3ef0*/  SHF.R.U64 R41, R8, R0.reuse, R9.reuse ;  /* 0x0000000008297219 */ /* 0x181fe20000001209 */
[----:B--2---:R-:W-:Y:S01]  /*3f00*/  IMAD.MOV R20, RZ, RZ, -R20 ;  /* 0x000000ffff147224 */ /* 0x004fe200078e0a14 */
[----:B------:R-:W-:Y:S01]  /*3f10*/  SHF.R.U32.HI R0, RZ, R0, R9 ;  /* 0x00000000ff007219 */ /* 0x000fe20000011609 */
[----:B------:R-:W-:Y:S01]  /*3f20*/  ULDC UR4, c[0x0][0x154] ;  /* 0x0000550000047ab9 */ /* 0x000fe20000000800 */
[----:B-1----:R-:W-:Y:S01]  /*3f30*/  IADD3 R3, P0, RZ, -R41, RZ ;  /* 0x80000029ff037210 */ /* 0x002fe20007f1e0ff */
[----:B------:R-:W-:Y:S02]  /*3f40*/  IMAD R21, R21, R20, R12 ;  /* 0x0000001415157224 */ /* 0x000fe400078e020c */
[----:B---3--:R-:W0:Y:S01]  /*3f50*/  LDC R6, c[0x0][0x618] ;  /* 0x00018600ff067b82 */ /* 0x008e220000000800 */
[----:B------:R-:W-:Y:S02]  /*3f60*/  IMAD.MOV.U32 R7, RZ, RZ, 0x1 ;  /* 0x00000001ff077424 */ /* 0x000fe400078e00ff */
[----:B------:R-:W-:-:S04]  /*3f70*/  IMAD.X R5, RZ, RZ, ~R0, P0 ;  /* 0x000000ffff057224 */ /* 0x000fc800000e0e00 */
[-C--:B------:R-:W-:Y:S01]  /*3f80*/  IMAD R0, R5, R14.reuse, RZ ;  /* 0x0000000e05007224 */ /* 0x080fe200078e02ff */
[----:B------:R-:W1:Y:S01]  /*3f90*/  LDC R8, c[0x0][0x608] ;  /* 0x00018200ff087b82 */ /* 0x000e620000000800 */
[----:B------:R-:W-:-:S04]  /*3fa0*/  IMAD.WIDE.U32 R4, R3, R14, R16 ;  /* 0x0000000e03047225 */ /* 0x000fc800078e0010 */
[----:B------:R-:W-:Y:S01]  /*3fb0*/  IMAD R3, R3, R15, R0 ;  /* 0x0000000f03037224 */ /* 0x000fe200078e0200 */
[----:B------:R-:W-:Y:S02]  /*3fc0*/  I2FP.F32.U32 R0, R24 ;  /* 0x0000001800007245 */ /* 0x000fe40000201000 */
[----:B------:R-:W2:Y:S01]  /*3fd0*/  LDC R26, c[0x0][0x658] ;  /* 0x00019600ff1a7b82 */ /* 0x000ea20000000800 */
[----:B------:R-:W-:Y:S01]  /*3fe0*/  IMAD.IADD R3, R5, 0x1, R3 ;  /* 0x0000000105037824 */ /* 0x000fe200078e0203 */
[----:B----4-:R-:W-:Y:S01]  /*3ff0*/  ISETP.NE.U32.AND P0, PT, R28, RZ, PT ;  /* 0x000000ff1c00720c */ /* 0x010fe20003f05070 */
[----:B------:R-:W-:Y:S01]  /*4000*/  FMUL R0, R0, UR4 ;  /* 0x0000000400007c20 */ /* 0x000fe20008400000 */
[----:B------:R-:W-:Y:S02]  /*4010*/  IMAD.MOV.U32 R5, RZ, RZ, -0x1 ;  /* 0xffffffffff057424 */ /* 0x000fe400078e00ff */
[----:B------:R-:W-:Y:S01]  /*4020*/  ISETP.NE.AND.EX P0, PT, R29, RZ, PT, P0 ;  /* 0x000000ff1d00720c */ /* 0x000fe20003f05300 */
[----:B------:R3:W4:Y:S01]  /*4030*/  F2I.U32.TRUNC.NTZ R13, R0 ;  /* 0x00000000000d7305 */ /* 0x000722000020f000 */
[----:B------:R-:W3:Y:S01]  /*4040*/  LDC R15, c[0x0][0x148] ;  /* 0x00005200ff0f7b82 */ /* 0x000ee20000000800 */
[----:B0-----:R-:W-:-:S02]  /*4050*/  SHF.R.U64 R12, R4, R6, R3 ;  /* 0x00000006040c7219 */ /* 0x001fc40000001203 */
[----:B------:R-:W-:-:S05]  /*4060*/  SHF.R.U32.HI R3, RZ, R6, R3 ;  /* 0x00000006ff037219 */ /* 0x000fca0000011603 */
[----:B------:R-:W0:Y:S01]  /*4070*/  LDC R20, c[0x0][0x600] ;  /* 0x00018000ff147b82 */ /* 0x000e220000000800 */
[-CC-:B-1----:R-:W-:Y:S02]  /*4080*/  SHF.R.U64 R10, R12, R8.reuse, R3.reuse ;  /* 0x000000080c0a7219 */ /* 0x182fe40000001203 */
[----:B------:R-:W-:-:S05]  /*4090*/  SHF.R.U32.HI R3, RZ, R8, R3 ;  /* 0x00000008ff037219 */ /* 0x000fca0000011603 */
[----:B------:R-:W1:Y:S01]  /*40a0*/  LDC R27, c[0x0][0x648] ;  /* 0x00019200ff1b7b82 */ /* 0x000e620000000800 */
[-C--:B--2---:R-:W-:Y:S02]  /*40b0*/  SHF.L.U32 R4, R5, R26.reuse, RZ ;  /* 0x0000001a05047219 */ /* 0x084fe400000006ff */
[-CC-:B------:R-:W-:Y:S02]  /*40c0*/  SHF.R.U64 R14, R10, R26.reuse, R3.reuse ;  /* 0x0000001a0a0e7219 */ /* 0x180fe40000001203 */
[----:B------:R-:W-:Y:S02]  /*40d0*/  SHF.R.U32.HI R5, RZ, R26, R3 ;  /* 0x0000001aff057219 */ /* 0x000fe40000011603 */
[----:B------:R-:W-:Y:S01]  /*40e0*/  LOP3.LUT R25, RZ, R4, RZ, 0x33, !PT ;  /* 0x00000004ff197212 */ /* 0x000fe200078e33ff */
[----:B------:R-:W2:Y:S01]  /*40f0*/  LDC R30, c[0x0][0x638] ;  /* 0x00018e00ff1e7b82 */ /* 0x000ea20000000800 */
[----:B------:R-:W-:Y:S01]  /*4100*/  SHF.L.U32 R26, R7, R26, RZ ;  /* 0x0000001a071a7219 */ /* 0x000fe200000006ff */
[----:B------:R-:W-:-:S06]  /*4110*/  IMAD.MOV.U32 R4, RZ, RZ, R14 ;  /* 0x000000ffff047224 */ /* 0x000fcc00078e000e */
[----:B------:R-:W0:Y:S01]  /*4120*/  LDC R31, c[0x0][0x610] ;  /* 0x00018400ff1f7b82 */ /* 0x000e220000000800 */
[----:B----4-:R-:W-:Y:S05]  /*4130*/  @!P0 BRA `(.L_x_59) ;  /* 0x0000000000288947 */ /* 0x010fea0003800000 */
[----:B------:R-:W4:Y:S02]  /*4140*/  LDC R3, c[0x0][0x64c] ;  /* 0x00019300ff037b82 */ /* 0x000f240000000800 */
[----:B----4-:R-:W-:-:S05]  /*4150*/  IADD3 R3, P0, R14, R3, RZ ;  /* 0x000000030e037210 */ /* 0x010fca0007f1e0ff */
        /* <DEDUP_REMOVED lines=8> */
.L_x_59:
[----:B------:R-:W-:Y:S01]  /*41e0*/  ISETP.NE.AND P0, PT, R2, 0x1, PT ;  /* 0x000000010200780c */ /* 0x000fe20003f05270 */
[----:B0-----:R-:W-:Y:S01]  /*41f0*/  VIADD R7, R20, 0xffffffff ;  /* 0xffffffff14077836 */ /* 0x001fe20000000000 */
[----:B-1-3--:R-:W-:Y:S01]  /*4200*/  SHF.R.U64 R0, R4, R27, R5 ;  /* 0x0000001b04007219 */ /* 0x00afe20000001205 */
[----:B------:R-:W-:Y:S01]  /*4210*/  IMAD.MOV R13, RZ, RZ, -R13 ;  /* 0x000000ffff0d7224 */ /* 0x000fe200078e0a0d */
[----:B------:R-:W-:Y:S01]  /*4220*/  LOP3.LUT R5, R10, R25, RZ, 0xc0, !PT ;  /* 0x000000190a057212 */ /* 0x000fe200078ec0ff */
[----:B------:R-:W-:Y:S01]  /*4230*/  IMAD.MOV.U32 R4, RZ, RZ, 0x1 ;  /* 0x00000001ff047424 */ /* 0x000fe200078e00ff */
[----:B------:R-:W-:Y:S01]  /*4240*/  LOP3.LUT R12, R12, R7, RZ, 0xc0, !PT ;  /* 0x000000070c0c7212 */ /* 0x000fe200078ec0ff */
[----:B------:R-:W-:Y:S02]  /*4250*/  IMAD.MOV R3, RZ, RZ, -R0 ;  /* 0x000000ffff037224 */ /* 0x000fe400078e0a00 */
[----:B------:R-:W-:Y:S02]  /*4260*/  IMAD R0, R26, R0, R5 ;  /* 0x000000001a007224 */ /* 0x000fe400078e0205 */
[----:B--2---:R-:W-:-:S02]  /*4270*/  IMAD R3, R3, R30, R14 ;  /* 0x0000001e03037224 */ /* 0x004fc400078e020e */
[----:B------:R-:W-:Y:S02]  /*4280*/  @P0 IMAD R21, R15, R13, R24 ;  /* 0x0000000d0f150224 */ /* 0x000fe400078e0218 */
[----:B------:R-:W-:Y:S01]  /*4290*/  IMAD R5, R3, R20, R12 ;  /* 0x0000001403057224 */ /* 0x000fe200078e020c */
[----:B------:R-:W-:Y:S01]  /*42a0*/  PRMT R3, R4, 0x7610, R3 ;  /* 0x0000761004037816 */ /* 0x000fe20000000003 */
[----:B------:R-:W-:-:S05]  /*42b0*/  IMAD R0, R0, R31, R21 ;  /* 0x0000001f00007224 */ /* 0x000fca00078e0215 */
[----:B------:R-:W-:Y:S02]  /*42c0*/  SEL R44, R5, R0, !P0 ;  /* 0x00000000052c7207 */ /* 0x000fe40004000000 */
[----:B------:R-:W-:-:S07]  /*42d0*/  SEL R0, R0, R5, !P0 ;  /* 0x0000000500007207 */ /* 0x000fce0004000000 */
.L_x_57:
[----:B------:R-:W-:Y:S01]  /*42e0*/  LOP3.LUT P0, RZ, R3, 0xff, RZ, 0xc0, !PT ;  /* 0x000000ff03ff7812 */ /* 0x000fe2000780c0ff */
[----:B------:R-:W-:-:S12]  /*42f0*/  IMAD.MOV.U32 R45, RZ, RZ, R0 ;  /* 0x000000ffff2d7224 */ /* 0x000fd800078e0000 */
[----:B------:R-:W-:Y:S05]  /*4300*/  @P0 BRA `(.L_x_60) ;  /* 0xffffffcc00600947 */ /* 0x000fea000383ffff */
[----:B------:R-:W-:Y:S05]  /*4310*/  EXIT ;  /* 0x000000000000794d */ /* 0x000fea0003800000 */
.L_x_3:
        /* <DEDUP_REMOVED lines=26> */
.L_x_62:
[-CC-:B------:R-:W-:Y:S01]  /*44c0*/  SHF.R.U64 R14, R12, R20.reuse, R13.reuse ;  /* 0x000000140c0e7219 */ /* 0x180fe2000000120d */
[----:B------:R-:W0:Y:S01]  /*44d0*/  LDC R24, c[0x0][0x618] ;  /* 0x00018600ff187b82 */ /* 0x000e220000000800 */
[----:B------:R-:W-:Y:S01]  /*44e0*/  SHF.R.U32.HI R5, RZ, R20, R13 ;  /* 0x00000014ff057219 */ /* 0x000fe2000001160d */
[----:B------:R-:W-:Y:S01]  /*44f0*/  ULDC UR4, c[0x0][0x150] ;  /* 0x0000540000047ab9 */ /* 0x000fe20000000800 */
[----:B------:R-:W-:Y:S02]  /*4500*/  IADD3 R7, P0, RZ, -R14, RZ ;  /* 0x8000000eff077210 */ /* 0x000fe40007f1e0ff */
[----:B------:R-:W-:-:S03]  /*4510*/  I2FP.F32.U32 R8, R6 ;  /* 0x0000000600087245 */ /* 0x000fc60000201000 */
[----:B------:R-:W1:Y:S01]  /*4520*/  LDC.64 R28, c[0x0][0x640] ;  /* 0x00019000ff1c7b82 */ /* 0x000e620000000a00 */
[----:B------:R-:W-:Y:S02]  /*4530*/  IMAD.X R5, RZ, RZ, ~R5, P0 ;  /* 0x000000ffff057224 */ /* 0x000fe400000e0e05 */
[----:B------:R-:W-:Y:S01]  /*4540*/  FMUL R11, R8, UR4 ;  /* 0x00000004080b7c20 */ /* 0x000fe20008400000 */
[----:B------:R-:W-:Y:S01]  /*4550*/  IMAD.WIDE.U32 R8, R7, R22, R16 ;  /* 0x0000001607087225 */ /* 0x000fe200078e0010 */
[----:B------:R-:W-:-:S03]  /*4560*/  ULDC UR4, c[0x0][0x154] ;  /* 0x0000550000047ab9 */ /* 0x000fc60000000800 */
[----:B------:R-:W-:Y:S01]  /*4570*/  IMAD R10, R5, R22, RZ ;  /* 0x00000016050a7224 */ /* 0x000fe200078e02ff */
[----:B------:R-:W2:Y:S01]  /*4580*/  LDC R13, c[0x0][0x144] ;  /* 0x00005100ff0d7b82 */ /* 0x000ea20000000800 */
[----:B------:R-:W3:Y:S02]  /*4590*/  F2I.U32.TRUNC.NTZ R11, R11 ;  /* 0x0000000b000b7305 */ /* 0x000ee4000020f000 */
[----:B------:R-:W-:-:S04]  /*45a0*/  IMAD R5, R7, R23, R10 ;  /* 0x0000001707057224 */ /* 0x000fc800078e020a */
[----:B------:R-:W-:Y:S01]  /*45b0*/  IMAD.IADD R5, R9, 0x1, R5 ;  /* 0x0000000109057824 */ /* 0x000fe200078e0205 */
[----:B------:R-:W4:Y:S01]  /*45c0*/  LDC R22, c[0x0][0x608] ;  /* 0x00018200ff167b82 */ /* 0x000f220000000800 */
[----:B------:R-:W-:-:S03]  /*45d0*/  IMAD.MOV.U32 R9, RZ, RZ, 0x1 ;  /* 0x00000001ff097424 */ /* 0x000fc600078e00ff */
[-C--:B0-----:R-:W-:Y:S02]  /*45e0*/  SHF.R.U64 R12, R8, R24.reuse, R5 ;  /* 0x00000018080c7219 */ /* 0x081fe40000001205 */
[----:B------:R-:W-:Y:S02]  /*45f0*/  I2FP.F32.U32 R8, R3 ;  /* 0x0000000300087245 */ /* 0x000fe40000201000 */
[----:B------:R-:W0:Y:S01]  /*4600*/  LDC R10, c[0x0][0x658] ;  /* 0x00019600ff0a7b82 */ /* 0x000e220000000800 */
[----:B-1----:R-:W-:Y:S01]  /*4610*/  ISETP.NE.U32.AND P0, PT, R28, RZ, PT ;  /* 0x000000ff1c00720c */ /* 0x002fe20003f05070 */
[----:B---3--:R-:W-:Y:S02]  /*4620*/  IMAD.MOV R7, RZ, RZ, -R11 ;  /* 0x000000ffff077224 */ /* 0x008fe400078e0a0b */
[----:B------:R-:W-:Y:S01]  /*4630*/  FMUL R8, R8, UR4 ;  /* 0x0000000408087c20 */ /* 0x000fe20008400000 */
[----:B------:R-:W-:Y:S02]  /*4640*/  SHF.R.U32.HI R5, RZ, R24, R5 ;  /* 0x00000018ff057219 */ /* 0x000fe40000011605 */
[----:B------:R-:W-:Y:S01]  /*4650*/  ISETP.NE.AND.EX P0, PT, R29, RZ, PT, P0 ;  /* 0x000000ff1d00720c */ /* 0x000fe20003f05300 */
[----:B------:R1:W3:Y:S01]  /*4660*/  F2I.U32.TRUNC.NTZ R15, R8 ;  /* 0x00000008000f7305 */ /* 0x0002e2000020f000 */
[----:B------:R-:W1:Y:S01]  /*4670*/  LDC R26, c[0x0][0x148] ;  /* 0x00005200ff1a7b82 */ /* 0x000e620000000800 */
[----:B--2---:R-:W-:-:S02]  /*4680*/  IMAD R24, R13, R7, R6 ;  /* 0x000000070d187224 */ /* 0x004fc400078e0206 */
[----:B------:R-:W-:-:S05]  /*4690*/  IMAD.MOV.U32 R7, RZ, RZ, -0x1 ;  /* 0xffffffffff077424 */ /* 0x000fca00078e00ff */
[----:B------:R-:W2:Y:S01]  /*46a0*/  LDC R21, c[0x0][0x600] ;  /* 0x00018000ff157b82 */ /* 0x000ea20000000800 */
[-CC-:B----4-:R-:W-:Y:S02]  /*46b0*/  SHF.R.U64 R20, R12, R22.reuse, R5.reuse ;  /* 0x000000160c147219 */ /* 0x190fe40000001205 */
[----:B------:R-:W-:-:S05]  /*46c0*/  SHF.R.U32.HI R5, RZ, R22, R5 ;  /* 0x00000016ff057219 */ /* 0x000fca0000011605 */
[----:B------:R-:W4:Y:S01]  /*46d0*/  LDC R23, c[0x0][0x648] ;  /* 0x00019200ff177b82 */ /* 0x000f220000000800 */
[-C--:B0-----:R-:W-:Y:S02]  /*46e0*/  SHF.L.U32 R6, R7, R10.reuse, RZ ;  /* 0x0000000a07067219 */ /* 0x081fe400000006ff */
[--C-:B------:R-:W-:Y:S02]  /*46f0*/  SHF.R.U64 R22, R20, R10, R5.reuse ;  /* 0x0000000a14167219 */ /* 0x100fe40000001205 */
[----:B------:R-:W-:Y:S02]  /*4700*/  LOP3.LUT R31, RZ, R6, RZ, 0x33, !PT ;  /* 0x00000006ff1f7212 */ /* 0x000fe400078e33ff */
[-C--:B------:R-:W-:Y:S01]  /*4710*/  SHF.R.U32.HI R7, RZ, R10.reuse, R5 ;  /* 0x0000000aff077219 */ /* 0x080fe20000011605 */
[----:B------:R-:W0:Y:S01]  /*4720*/  LDC R25, c[0x0][0x638] ;  /* 0x00018e00ff197b82 */ /* 0x000e220000000800 */
[----:B------:R-:W-:Y:S01]  /*4730*/  SHF.L.U32 R27, R9, R10, RZ ;  /* 0x0000000a091b7219 */ /* 0x000fe200000006ff */
[----:B------:R-:W-:-:S06]  /*4740*/  IMAD.MOV.U32 R6, RZ, RZ, R22 ;  /* 0x000000ffff067224 */ /* 0x000fcc00078e0016 */
[----:B------:R-:W0:Y:S01]  /*4750*/  LDC R30, c[0x0][0x610] ;  /* 0x00018400ff1e7b82 */ /* 0x000e220000000800 */
[----:B-1-3--:R-:W-:Y:S05]  /*4760*/  @!P0 BRA `(.L_x_63) ;  /* 0x0000000000288947 */ /* 0x00afea0003800000 */
[----:B------:R-:W1:Y:S02]  /*4770*/  LDC R5, c[0x0][0x64c] ;  /* 0x00019300ff057b82 */ /* 0x000e640000000800 */
[----:B-1----:R-:W-:-:S05]  /*4780*/  IADD3 R5, P0, R22, R5, RZ ;  /* 0x0000000516057210 */ /* 0x002fca0007f1e0ff */
        /* <DEDUP_REMOVED lines=8> */
.L_x_63:
[----:B------:R-:W-:Y:S01]  /*4810*/  ISETP.NE.AND P0, PT, R2, 0x1, PT ;  /* 0x000000010200780c */ /* 0x000fe20003f05270 */
[----:B--2---:R-:W-:Y:S01]  /*4820*/  VIADD R9, R21, 0xffffffff ;  /* 0xffffffff15097836 */ /* 0x004fe20000000000 */
[----:B----4-:R-:W-:Y:S01]  /*4830*/  SHF.R.U64 R6, R6, R23, R7 ;  /* 0x0000001706067219 */ /* 0x010fe20000001207 */
[----:B------:R-:W-:Y:S01]  /*4840*/  IMAD.MOV R15, RZ, RZ, -R15 ;  /* 0x000000ffff0f7224 */ /* 0x000fe200078e0a0f */
[----:B------:R-:W-:Y:S01]  /*4850*/  LOP3.LUT R5, R20, R31, RZ, 0xc0, !PT ;  /* 0x0000001f14057212 */ /* 0x000fe200078ec0ff */
[----:B------:R-:W-:Y:S02]  /*4860*/  IMAD.MOV.U32 R8, RZ, RZ, R14 ;  /* 0x000000ffff087224 */ /* 0x000fe400078e000e */
[----:B------:R-:W-:Y:S02]  /*4870*/  IMAD.MOV R7, RZ, RZ, -R6 ;  /* 0x000000ffff077224 */ /* 0x000fe400078e0a06 */
[----:B------:R-:W-:Y:S01]  /*4880*/  IMAD R5, R27, R6, R5 ;  /* 0x000000061b057224 */ /* 0x000fe200078e0205 */
[----:B------:R-:W-:-:S03]  /*4890*/  LOP3.LUT R6, R12, R9, RZ, 0xc0, !PT ;  /* 0x000000090c067212 */ /* 0x000fc600078ec0ff */
[----:B------:R-:W-:Y:S02]  /*48a0*/  @P0 IMAD R24, R26, R15, R3 ;  /* 0x0000000f1a180224 */ /* 0x000fe400078e0203 */
[----:B0-----:R-:W-:Y:S02]  /*48b0*/  IMAD R3, R7, R25, R22 ;  /* 0x0000001907037224 */ /* 0x001fe400078e0216 */
[----:B------:R-:W-:Y:S02]  /*48c0*/  IMAD R9, R5, R30, R24 ;  /* 0x0000001e05097224 */ /* 0x000fe400078e0218 */
[----:B------:R-:W-:Y:S02]  /*48d0*/  IMAD R6, R3, R21, R6 ;  /* 0x0000001503067224 */ /* 0x000fe400078e0206 */
[----:B------:R-:W-:-:S03]  /*48e0*/  IMAD.MOV.U32 R5, RZ, RZ, 0x1 ;  /* 0x00000001ff057424 */ /* 0x000fc600078e00ff */
[----:B------:R-:W-:Y:S02]  /*48f0*/  SEL R13, R6, R9, !P0 ;  /* 0x00000009060d7207 */ /* 0x000fe40004000000 */
[----:B------:R-:W-:-:S07]  /*4900*/  SEL R9, R9, R6, !P0 ;  /* 0x0000000609097207 */ /* 0x000fce0004000000 */
.L_x_61:
[----:B------:R-:W-:-:S08]  /*4910*/  NOP ;  /* 0x0000000000007918 */ /* 0x000fd00000000000 */
[----:B------:R-:W0:-:S00]  /*4920*/  USETMAXREG.DEALLOC.CTAPOOL 0x28 ;  /* 0x00000028000079c8 */ /* 0x000e0000080e0500 */
[----:B0-----:R-:W-:-:S13]  /*4930*/  ISETP.NE.AND P0, PT, R0, RZ, PT ;  /* 0x000000ff0000720c */ /* 0x001fda0003f05270 */
[----:B------:R-:W-:Y:S05]  /*4940*/  @P0 EXIT ;  /* 0x000000000000094d */ /* 0x000fea0003800000 */
[----:B------:R-:W-:Y:S01]  /*4950*/  LOP3.LUT P0, RZ, R5, 0xff, RZ, 0xc0, !PT ;  /* 0x000000ff05ff7812 */ /* 0x000fe2000780c0ff */
[----:B------:R-:W-:Y:S02]  /*4960*/  IMAD.MOV.U32 R0, RZ, RZ, 0x1 ;  /* 0x00000001ff007424 */ /* 0x000fe400078e00ff */
[----:B------:R-:W-:-:S10]  /*4970*/  IMAD.MOV.U32 R3, RZ, RZ, RZ ;  /* 0x000000ffff037224 */ /* 0x000fd400078e00ff */
[----:B------:R-:W-:Y:S05]  /*4980*/  @!P0 BRA `(.L_x_64) ;  /* 0x0000000c004c8947 */ /* 0x000fea0003800000 */
[----:B------:R-:W0:Y:S01]  /*4990*/  LDC R0, c[0x0][0x28c] ;  /* 0x0000a300ff007b82 */ /* 0x000e220000000800 */
[----:B------:R-:W-:Y:S01]  /*49a0*/  LOP3.LUT P0, RZ, R18, 0x1f, RZ, 0xc0, !PT ;  /* 0x0000001f12ff7812 */ /* 0x000fe2000780c0ff */
[----:B------:R-:W-:Y:S01]  /*49b0*/  ULDC UR5, c[0x0][0x658] ;  /* 0x0001960000057ab9 */ /* 0x000fe20000000800 */
[----:B------:R-:W-:Y:S01]  /*49c0*/  UMOV UR6, 0xffffffff ;  /* 0xffffffff00067882 */ /* 0x000fe20000000000 */
[----:B------:R-:W-:Y:S01]  /*49d0*/  BSSY B0, `(.L_x_64) ;  /* 0x00000ce000007945 */ /* 0x000fe20003800000 */
[----:B------:R-:W-:Y:S01]  /*49e0*/  USHF.L.U32 UR6, UR6, UR5, URZ ;  /* 0x0000000506067299 */ /* 0x000fe2000800063f */
[C---:B------:R-:W-:Y:S01]  /*49f0*/  ISETP.NE.AND P2, PT, R4.reuse, RZ, PT ;  /* 0x000000ff0400720c */ /* 0x040fe20003f45270 */
[----:B------:R-:W-:Y:S01]  /*4a00*/  IMAD.MOV.U32 R11, RZ, RZ, 0x1 ;  /* 0x00000001ff0b7424 */ /* 0x000fe200078e00ff */
[----:B------:R-:W-:Y:S01]  /*4a10*/  ISETP.NE.OR P0, PT, R4, RZ, !P0 ;  /* 0x000000ff0400720c */ /* 0x000fe20004705670 */
[----:B------:R-:W-:Y:S01]  /*4a20*/  ULDC UR4, c[0x0][0x600] ;  /* 0x0001800000047ab9 */ /* 0x000fe20000000800 */
[----:B------:R-:W-:Y:S01]  /*4a30*/  LOP3.LUT R18, R19, 0x2, RZ, 0xfc, !PT ;  /* 0x0000000213127812 */ /* 0x000fe200078efcff */
[----:B------:R-:W-:Y:S01]  /*4a40*/  UMOV UR7, 0x1 ;  /* 0x0000000100077882 */ /* 0x000fe20000000000 */
[----:B------:R-:W-:-:S02]  /*4a50*/  UIADD3 UR4, UR4, -0x1, URZ ;  /* 0xffffffff04047890 */ /* 0x000fc4000fffe03f */
[----:B------:R-:W-:Y:S02]  /*4a60*/  USHF.L.U32 UR5, UR7, UR5, URZ ;  /* 0x0000000507057299 */ /* 0x000fe4000800063f */
[----:B------:R-:W-:Y:S01]  /*4a70*/  ULOP3.LUT UR13, URZ, UR6, URZ, 0x33, !UPT ;  /* 0x000000063f0d7292 */ /* 0x000fe2000f8e333f */
[----:B------:R-:W-:Y:S01]  /*4a80*/  ULDC.64 UR22, c[0x0][0x198] ;  /* 0x0000660000167ab9 */ /* 0x000fe20000000a00 */
[----:B0-----:R-:W-:-:S05]  /*4a90*/  VIADD R0, R0, 0x7f ;  /* 0x0000007f00007836 */ /* 0x001fca0000000000 */
[----:B------:R-:W-:-:S04]  /*4aa0*/  SHF.R.S32.HI R3, RZ, 0x1f, R0 ;  /* 0x0000001fff037819 */ /* 0x000fc80000011400 */
[----:B------:R-:W-:Y:S01]  /*4ab0*/  LEA.HI R3, R3, R0, RZ, 0x7 ;  /* 0x0000000003037211 */ /* 0x000fe200078f38ff */
[----:B------:R-:W-:-:S03]  /*4ac0*/  IMAD.MOV.U32 R0, RZ, RZ, 0x1 ;  /* 0x00000001ff007424 */ /* 0x000fc600078e00ff */
[----:B------:R-:W-:Y:S01]  /*4ad0*/  SHF.R.S32.HI R12, RZ, 0x7, R3 ;  /* 0x00000007ff0c7819 */ /* 0x000fe20000011403 */
[----:B------:R-:W-:-:S04]  /*4ae0*/  IMAD.MOV.U32 R3, RZ, RZ, RZ ;  /* 0x000000ffff037224 */ /* 0x000fc800078e00ff */
[----:B------:R-:W-:-:S07]  /*4af0*/  VIADD R10, R12, 0x1 ;  /* 0x000000010c0a7836 */ /* 0x000fce0000000000 */
.L_x_76:
[----:B------:R-:W-:-:S03]  /*4b00*/  UMOV UR6, 0xffffffff ;  /* 0xffffffff00067882 */ /* 0x000fc60000000000 */
[----:B------:R-:W-:Y:S05]  /*4b10*/  BRA.DIV UR6, `(.L_x_65) ;  /* 0x0000000e06d47947 */ /* 0x000fea000b800000 */
[----:B------:R-:W-:-:S13]  /*4b20*/  ELECT P6, URZ, PT ;  /* 0x00000000003f782f */ /* 0x000fda00038c0000 */
.L_x_87:
[----:B------:R-:W0:Y:S01]  /*4b30*/  LDC R4, c[0x0][0x28c] ;  /* 0x0000a300ff047b82 */ /* 0x000e220000000800 */
[----:B------:R-:W-:Y:S01]  /*4b40*/  BSSY B1, `(.L_x_66) ;  /* 0x0000043000017945 */ /* 0x000fe20003800000 */
[----:B0-----:R-:W-:-:S13]  /*4b50*/  ISETP.LT.OR P6, PT, R4, 0x1, !P6 ;  /* 0x000000010400780c */ /* 0x001fda00077c1670 */
[----:B------:R-:W-:Y:S05]  /*4b60*/  @P6 BRA `(.L_x_67) ;  /* 0x0000000400006947 */ /* 0x000fea0003800000 */
[----:B------:R-:W-:Y:S02]  /*4b70*/  IMAD R15, R9, 0xc0, RZ ;  /* 0x000000c0090f7824 */ /* 0x000fe400078e02ff */
[----:B------:R-:W-:Y:S02]  /*4b80*/  IMAD.SHL.U32 R13, R13, 0x10, RZ ;  /* 0x000000100d0d7824 */ /* 0x000fe400078e00ff */
[----:B------:R-:W-:Y:S02]  /*4b90*/  IMAD.MOV.U32 R20, RZ, RZ, RZ ;  /* 0x000000ffff147224 */ /* 0x000fe400078e00ff */
[----:B------:R-:W-:Y:S02]  /*4ba0*/  IMAD.MOV.U32 R4, RZ, RZ, R10 ;  /* 0x000000ffff047224 */ /* 0x000fe400078e000a */
[----:B------:R-:W-:Y:S02]  /*4bb0*/  IMAD.MOV.U32 R5, RZ, RZ, R0 ;  /* 0x000000ffff057224 */ /* 0x000fe400078e0000 */
[----:B------:R-:W-:-:S07]  /*4bc0*/  IMAD.MOV.U32 R6, RZ, RZ, R3 ;  /* 0x000000ffff067224 */ /* 0x000fce00078e0003 */
.L_x_71:
[----:B------:R-:W0:Y:S01]  /*4bd0*/  S2R R14, SR_CgaCtaId ;  /* 0x00000000000e7919 */ /* 0x000e220000008800 */
[----:B------:R-:W-:Y:S01]  /*4be0*/  MOV R7, 0x400 ;  /* 0x0000040000077802 */ /* 0x000fe20000000f00 */
[----:B------:R-:W1:Y:S03]  /*4bf0*/  @!P2 LDC R9, c[0x0][0x500] ;  /* 0x00014000ff09ab82 */ /* 0x000e660000000800 */
[----:B0-----:R-:W-:Y:S02]  /*4c00*/  LEA R21, R14, R7, 0x18 ;  /* 0x000000070e157211 */ /* 0x001fe400078ec0ff */
[----:B------:R-:W-:-:S03]  /*4c10*/  SHF.L.U32 R7, R5, 0x1f, RZ ;  /* 0x0000001f05077819 */ /* 0x000fc600000006ff */
[----:B------:R-:W-:-:S04]  /*4c20*/  IMAD R14, R6, 0x8, R21 ;  /* 0x00000008060e7824 */ /* 0x000fc800078e0215 */
[----:B------:R-:W0:Y:S02]  /*4c30*/  SYNCS.PHASECHK.TRANS64.TRYWAIT P1, [R14+URZ+0x20], R7 ;  /* 0x000020070e0075a7 */ /* 0x000e24000802017f */
[----:B01----:R-:W-:Y:S05]  /*4c40*/  @!P1 BRA `(.L_x_68) ;  /* 0x0000000c00a89947 */ /* 0x003fea0003800000 */
.L_x_88:
[----:B0-----:R-:W-:Y:S01]  /*4c50*/  PRMT R7, R18, 0x9910, RZ ;  /* 0x0000991012077816 */ /* 0x001fe200000000ff */
[----:B------:R0:W-:Y:S03]  /*4c60*/  @!P2 SYNCS.ARRIVE.TRANS64 RZ, [R14+URZ], R9 ;  /* 0x000000090effa9a7 */ /* 0x0001e6000800003f */
[----:B------:R-:W-:-:S13]  /*4c70*/  ISETP.NE.AND P1, PT, R7, 0x2, PT ;  /* 0x000000020700780c */ /* 0x000fda0003f25270 */
[----:B0-----:R-:W-:Y:S05]  /*4c80*/  @P1 BRA `(.L_x_69) ;  /* 0x0000000000041947 */ /* 0x001fea0003800000 */
[----:B------:R-:W-:Y:S01]  /*4c90*/  BPT.TRAP 0x1 ;  /* 0x000000040000795c */ /* 0x000fe20000300000 */
.L_x_69:
[----:B------:R-:W-:Y:S05]  /*4ca0*/  @P0 BRA `(.L_x_70) ;  /* 0x0000000000040947 */ /* 0x000fea0003800000 */
[----:B------:R-:W-:Y:S01]  /*4cb0*/  BPT.TRAP 0x1 ;  /* 0x000000040000795c */ /* 0x000fe20000300000 */
.L_x_70:
[--C-:B------:R-:W-:Y:S01]  /*4cc0*/  IMAD R7, R6, 0xc000, R21.reuse ;  /* 0x0000c00006077824 */ /* 0x100fe200078e0215 */
[----:B------:R-:W-:Y:S01]  /*4cd0*/  R2UR UR34, R20 ;  /* 0x00000000142272ca */ /* 0x000fe200000e0000 */
[----:B------:R-:W-:Y:S01]  /*4ce0*/  IMAD R21, R6, 0x1000, R21 ;  /* 0x0000100006157824 */ /* 0x000fe200078e0215 */
[----:B------:R-:W-:Y:S01]  /*4cf0*/  R2UR UR33, R14 ;  /* 0x000000000e2172ca */ /* 0x000fe200000e0000 */
[----:B------:R-:W-:Y:S01]  /*4d00*/  VIADD R4, R4, 0xffffffff ;  /* 0xffffffff04047836 */ /* 0x000fe20000000000 */
[----:B------:R-:W-:Y:S01]  /*4d10*/  R2UR UR24, R7 ;  /* 0x00000000071872ca */ /* 0x000fe200000e0000 */
[----:B------:R-:W-:Y:S01]  /*4d20*/  UIADD3 UR6, UP0, UR22, 0xf0, URZ ;  /* 0x000000f016067890 */ /* 0x000fe2000ff1e03f */
[----:B------:R-:W-:Y:S01]  /*4d30*/  R2UR UR8, R21 ;  /* 0x00000000150872ca */ /* 0x000fe200000e0000 */
[----:B------:R-:W-:Y:S01]  /*4d40*/  UIADD3 UR30, UP1, UR22, 0x1f0, URZ ;  /* 0x000001f0161e7890 */ /* 0x000fe2000ff3e03f */
[----:B------:R-:W-:Y:S01]  /*4d50*/  R2UR UR36, R8 ;  /* 0x00000000082472ca */ /* 0x000fe200000e0000 */
[----:B------:R-:W-:Y:S01]  /*4d60*/  UIADD3.X UR7, URZ, UR23, URZ, UP0, !UPT ;  /* 0x000000173f077290 */ /* 0x000fe200087fe43f */
[----:B------:R-:W-:Y:S01]  /*4d70*/  R2UR UR35, R15 ;  /* 0x000000000f2372ca */ /* 0x000fe200000e0000 */
[----:B------:R-:W-:Y:S01]  /*4d80*/  UIADD3.X UR31, URZ, UR23, URZ, UP1, !UPT ;  /* 0x000000173f1f7290 */ /* 0x000fe20008ffe43f */
[----:B------:R-:W-:Y:S01]  /*4d90*/  R2UR UR19, R13 ;  /* 0x000000000d1372ca */ /* 0x000fe200000e0000 */
[----:B------:R-:W-:Y:S01]  /*4da0*/  UIADD3 UR26, UR34, 0x40, URZ ;  /* 0x00000040221a7890 */ /* 0x000fe2000fffe03f */
[----:B------:R-:W-:Y:S01]  /*4db0*/  ISETP.GT.AND P3, PT, R4, 0x1, PT ;  /* 0x000000010400780c */ /* 0x000fe20003f64270 */
[----:B------:R-:W-:Y:S01]  /*4dc0*/  VIADD R6, R6, 0x1 ;  /* 0x0000000106067836 */ /* 0x000fe20000000000 */
[----:B------:R-:W-:Y:S01]  /*4dd0*/  UMOV UR14, 0x0 ;  /* 0x00000000000e7882 */ /* 0x000fe20000000000 */
[----:B------:R-:W-:Y:S01]  /*4de0*/  UIADD3 UR32, UR24, 0x100, URZ ;  /* 0x0000010018207890 */ /* 0x000fe2000fffe03f */
[----:B------:R-:W-:Y:S01]  /*4df0*/  VIADD R20, R20, 0x80 ;  /* 0x0000008014147836 */ /* 0x000fe20000000000 */
[----:B------:R-:W-:Y:S01]  /*4e00*/  UIADD3 UR24, UR24, 0x6100, URZ ;  /* 0x0000610018187890 */ /* 0x000fe2000fffe03f */
[----:B------:R-:W-:Y:S01]  /*4e10*/  ISETP.NE.AND P1, PT, R6, 0x4, PT ;  /* 0x000000040600780c */ /* 0x000fe20003f25270 */
[----:B------:R-:W-:-:S02]  /*4e20*/  UIADD3 UR16, UR8, 0x30100, URZ ;  /* 0x0003010008107890 */ /* 0x000fc4000fffe03f */
[----:B------:R-:W-:Y:S01]  /*4e30*/  UIADD3 UR8, UR8, 0x30900, URZ ;  /* 0x0003090008087890 */ /* 0x000fe2000fffe03f */
[----:B------:R-:W-:Y:S01]  /*4e40*/  SEL R14, RZ, 0x1, P1 ;  /* 0x00000001ff0e7807 */ /* 0x000fe20000800000 */
[----:B------:R-:W-:Y:S01]  /*4e50*/  UMOV UR15, 0x10000000 ;  /* 0x10000000000f7882 */ /* 0x000fe20000000000 */
[----:B------:R-:W-:Y:S01]  /*4e60*/  UMOV UR25, UR33 ;  /* 0x0000002100197c82 */ /* 0x000fe20008000000 */
[----:B------:R-:W-:Y:S01]  /*4e70*/  UMOV UR28, UR36 ;  /* 0x00000024001c7c82 */ /* 0x000fe20008000000 */
[----:B------:R-:W-:Y:S01]  /*4e80*/  UMOV UR27, UR35 ;  /* 0x00000023001b7c82 */ /* 0x000fe20008000000 */
[----:B------:R-:W-:Y:S01]  /*4e90*/  UMOV UR17, UR33 ;  /* 0x0000002100117c82 */ /* 0x000fe20008000000 */
[----:B------:R-:W-:Y:S01]  /*4ea0*/  UMOV UR18, UR34 ;  /* 0x0000002200127c82 */ /* 0x000fe20008000000 */
[----:B------:R-:W-:Y:S01]  /*4eb0*/  UMOV UR20, UR36 ;  /* 0x0000002400147c82 */ /* 0x000fe20008000000 */
[----:B------:R0:W-:Y:S01]  /*4ec0*/  UTMALDG.3D [UR32], [UR6], desc[UR14] ;  /* 0x00000e20060075b4 */ /* 0x0001e20008011000 */
[----:B------:R-:W-:Y:S01]  /*4ed0*/  UMOV UR9, UR33 ;  /* 0x0000002100097c82 */ /* 0x000fe20008000000 */
[----:B------:R-:W-:Y:S01]  /*4ee0*/  UMOV UR11, UR19 ;  /* 0x00000013000b7c82 */ /* 0x000fe20008000000 */
[----:B------:R-:W-:Y:S01]  /*4ef0*/  UMOV UR12, UR36 ;  /* 0x00000024000c7c82 */ /* 0x000fe20008000000 */
[----:B------:R-:W-:Y:S01]  /*4f00*/  UMOV UR10, UR26 ;  /* 0x0000001a000a7c82 */ /* 0x000fe20008000000 */
[----:B------:R-:W-:-:S02]  /*4f10*/  LOP3.LUT R5, R5, R14, RZ, 0x3c, !PT ;  /* 0x0000000e05057212 */ /* 0x000fc400078e3cff */
[----:B------:R-:W-:Y:S01]  /*4f20*/  SEL R6, R6, RZ, P1 ;  /* 0x000000ff06067207 */ /* 0x000fe20000800000 */
[----:B------:R0:W-:Y:S01]  /*4f30*/  UTMALDG.3D [UR24], [UR6], desc[UR14] ;  /* 0x00000e18060075b4 */ /* 0x0001e20008011000 */
[----:B------:R0:W-:Y:S01]  /*4f40*/  UTMALDG.3D [UR16], [UR30], desc[UR14] ;  /* 0x00000e101e0075b4 */ /* 0x0001e20008011000 */
[----:B------:R0:W-:Y:S02]  /*4f50*/  UTMALDG.3D [UR8], [UR30], desc[UR14] ;  /* 0x00000e081e0075b4 */ /* 0x0001e40008011000 */
[----:B0-----:R-:W-:Y:S05]  /*4f60*/  @P3 BRA `(.L_x_71) ;  /* 0xfffffffc00183947 */ /* 0x001fea000383ffff */
.L_x_67:
[----:B------:R-:W-:Y:S05]  /*4f70*/  BSYNC B1 ;  /* 0x0000000000017941 */ /* 0x000fea0003800000 */
.L_x_66:
[----:B------:R-:W-:Y:S01]  /*4f80*/  LOP3.LUT P3, RZ, R11, 0xff, RZ, 0xc0, !PT ;  /* 0x000000ff0bff7812 */ /* 0x000fe2000786c0ff */
[----:B------:R-:W-:Y:S01]  /*4f90*/  IMAD.IADD R3, R12, 0x1, R3 ;  /* 0x000000010c037824 */ /* 0x000fe200078e0203 */
[----:B------:R-:W-:Y:S01]  /*4fa0*/  IADD3 R16, P4, R16, UR38, RZ ;  /* 0x0000002610107c10 */ /* 0x000fe2000ff9e0ff */
[----:B------:R-:W-:Y:S01]  /*4fb0*/  ULDC.64 UR6, c[0x0][0x650] ;  /* 0x0001940000067ab9 */ /* 0x000fe20000000a00 */
[----:B------:R-:W-:Y:S01]  /*4fc0*/  BSSY B1, `(.L_x_72) ;  /* 0x000006c000017945 */ /* 0x000fe20003800000 */
[----:B------:R-:W-:Y:S01]  /*4fd0*/  IMAD.MOV.U32 R9, RZ, RZ, -0x1 ;  /* 0xffffffffff097424 */ /* 0x000fe200078e00ff */
[----:B------:R-:W-:Y:S01]  /*4fe0*/  ISETP.GT.U32.AND P1, PT, R3, 0x3, PT ;  /* 0x000000030300780c */ /* 0x000fe20003f24070 */
[----:B------:R-:W-:Y:S01]  /*4ff0*/  IMAD.MOV.U32 R13, RZ, RZ, -0x1 ;  /* 0xffffffffff0d7424 */ /* 0x000fe200078e00ff */
[----:B------:R-:W-:Y:S01]  /*5000*/  SHF.R.U32.HI R4, RZ, 0x2, R3 ;  /* 0x00000002ff047819 */ /* 0x000fe20000011603 */
[----:B------:R-:W-:Y:S01]  /*5010*/  IMAD.MOV.U32 R8, RZ, RZ, -0x1 ;  /* 0xffffffffff087424 */ /* 0x000fe200078e00ff */
[----:B------:R-:W-:-:S02]  /*5020*/  ISETP.LT.U32.AND P1, PT, R12, 0x4, P1 ;  /* 0x000000040c00780c */ /* 0x000fc40000f21070 */
[----:B------:R-:W-:Y:S01]  /*5030*/  IADD3.X R17, R17, UR41, RZ, P4, !PT ;  /* 0x0000002911117c10 */ /* 0x000fe2000a7fe4ff */
[----:B------:R-:W0:Y:S01]  /*5040*/  @P3 S2R R6, SR_CgaCtaId ;  /* 0x0000000000063919 */ /* 0x000e220000008800 */
[----:B------:R-:W-:Y:S02]  /*5050*/  @P3 MOV R5, 0x400 ;  /* 0x0000040000053802 */ /* 0x000fe40000000f00 */
[----:B------:R-:W-:Y:S02]  /*5060*/  ISETP.GE.U32.AND P4, PT, R16, UR6, PT ;  /* 0x0000000610007c0c */ /* 0x000fe4000bf86070 */
[----:B------:R-:W-:Y:S02]  /*5070*/  LOP3.LUT R4, R4, 0x1, RZ, 0xc0, !PT ;  /* 0x0000000104047812 */ /* 0x000fe400078ec0ff */
[----:B------:R-:W-:Y:S02]  /*5080*/  LOP3.LUT R3, R3, 0x3, RZ, 0xc0, !PT ;  /* 0x0000000303037812 */ /* 0x000fe400078ec0ff */
[----:B------:R-:W-:-:S02]  /*5090*/  PRMT R11, RZ, 0x7610, R11 ;  /* 0x00007610ff0b7816 */ /* 0x000fc4000000000b */
[----:B0-----:R-:W-:-:S04]  /*50a0*/  @P3 LEA R5, R6, R5, 0x18 ;  /* 0x0000000506053211 */ /* 0x001fc800078ec0ff */
[----:B------:R0:W-:Y:S01]  /*50b0*/  @P3 SYNCS.ARRIVE.TRANS64.A1T0 RZ, [R5+URZ+0x58], RZ ;  /* 0x000058ff05ff39a7 */ /* 0x0001e2000810003f */
[----:B------:R-:W-:-:S04]  /*50c0*/  ISETP.NE.U32.AND P3, PT, R4, 0x1, PT ;  /* 0x000000010400780c */ /* 0x000fc80003f65070 */
[----:B------:R-:W-:Y:S02]  /*50d0*/  ISETP.GT.U32.AND P3, PT, R12, 0x3, !P3 ;  /* 0x000000030c00780c */ /* 0x000fe40005f64070 */
[----:B0-----:R-:W-:Y:S02]  /*50e0*/  SEL R5, RZ, 0x1, !P1 ;  /* 0x00000001ff057807 */ /* 0x001fe40004800000 */
[----:B------:R-:W-:Y:S02]  /*50f0*/  ISETP.GE.U32.AND.EX P1, PT, R17, UR7, PT, P4 ;  /* 0x0000000711007c0c */ /* 0x000fe4000bf26140 */
[----:B------:R-:W-:-:S04]  /*5100*/  SEL R4, RZ, 0x1, !P3 ;  /* 0x00000001ff047807 */ /* 0x000fc80005800000 */
[----:B------:R-:W-:Y:S02]  /*5110*/  LOP3.LUT R0, R4, R0, R5, 0x96, !PT ;  /* 0x0000000004007212 */ /* 0x000fe400078e9605 */
[----:B------:R-:W-:-:S05]  /*5120*/  PRMT R4, RZ, 0x7610, R4 ;  /* 0x00007610ff047816 */ /* 0x000fca0000000004 */
[----:B------:R-:W-:Y:S05]  /*5130*/  @P1 BRA `(.L_x_73) ;  /* 0x0000000400501947 */ /* 0x000fea0003800000 */
[----:B------:R-:W-:Y:S01]  /*5140*/  ULDC.64 UR6, c[0x0][0x628] ;  /* 0x00018a0000067ab9 */ /* 0x000fe20000000a00 */
[----:B------:R-:W0:Y:S01]  /*5150*/  S2R R14, SR_CTAID.X ;  /* 0x00000000000e7919 */ /* 0x000e220000002500 */
[----:B------:R-:W-:Y:S01]  /*5160*/  ISETP.NE.U32.AND P1, PT, RZ, UR6, PT ;  /* 0x00000006ff007c0c */ /* 0x000fe2000bf25070 */
[----:B------:R-:W-:Y:S01]  /*5170*/  ULDC UR9, c[0x0][0x630] ;  /* 0x00018c0000097ab9 */ /* 0x000fe20000000800 */
[----:B------:R-:W-:Y:S01]  /*5180*/  IMAD.MOV.U32 R4, RZ, RZ, R16 ;  /* 0x000000ffff047224 */ /* 0x000fe200078e0010 */
[----:B------:R-:W1:Y:S01]  /*5190*/  S2R R13, SR_CTAID.Y ;  /* 0x00000000000d7919 */ /* 0x000e620000002600 */
[----:B------:R-:W-:Y:S01]  /*51a0*/  ISETP.NE.AND.EX P1, PT, RZ, UR7, PT, P1 ;  /* 0x00000007ff007c0c */ /* 0x000fe2000bf25310 */
[----:B------:R-:W-:-:S12]  /*51b0*/  IMAD.MOV.U32 R5, RZ, RZ, R17 ;  /* 0x000000ffff057224 */ /* 0x000fd800078e0011 */
[----:B------:R-:W-:Y:S05]  /*51c0*/  @!P1 BRA `(.L_x_74) ;  /* 0x0000000000289947 */ /* 0x000fea0003800000 */
[----:B------:R-:W-:Y:S02]  /*51d0*/  ULDC UR8, c[0x0][0x634] ;  /* 0x00018d0000087ab9 */ /* 0x000fe40000000800 */
[----:B------:R-:W-:-:S05]  /*51e0*/  IADD3 R9, P1, R16, UR8, RZ ;  /* 0x0000000810097c10 */ /* 0x000fca000ff3e0ff */
[----:B------:R-:W-:-:S04]  /*51f0*/  IMAD.X R15, RZ, RZ, R17, P1 ;  /* 0x000000ffff0f7224 */ /* 0x000fc800008e0611 */
[----:B------:R-:W-:-:S04]  /*5200*/  IMAD.WIDE.U32 R6, R15, UR6, RZ ;  /* 0x000000060f067c25 */ /* 0x000fc8000f8e00ff */
[----:B------:R-:W-:-:S04]  /*5210*/  IMAD.WIDE.U32 R6, P1, R9, UR7, R6 ;  /* 0x0000000709067c25 */ /* 0x000fc8000f820006 */
[----:B------:R-:W-:-:S04]  /*5220*/  IMAD.WIDE.U32 R8, R9, UR6, RZ ;  /* 0x0000000609087c25 */ /* 0x000fc8000f8e00ff */
[----:B------:R-:W-:Y:S01]  /*5230*/  IMAD.X R5, RZ, RZ, RZ, P1 ;  /* 0x000000ffff057224 */ /* 0x000fe200008e06ff */
[----:B------:R-:W-:Y:S01]  /*5240*/  IADD3 RZ, P1, R9, R6, RZ ;  /* 0x0000000609ff7210 */ /* 0x000fe20007f3e0ff */
[----:B------:R-:W-:-:S04]  /*5250*/  IMAD.MOV.U32 R4, RZ, RZ, R7 ;  /* 0x000000ffff047224 */ /* 0x000fc800078e0007 */
[----:B------:R-:W-:-:S08]  /*5260*/  IMAD.WIDE.U32.X R4, R15, UR7, R4, P1 ;  /* 0x000000070f047c25 */ /* 0x000fd000088e0404 */
.L_x_74:
[--C-:B------:R-:W-:Y:S01]  /*5270*/  SHF.R.U64 R8, R4, UR9, R5.reuse ;  /* 0x0000000904087c19 */ /* 0x100fe20008001205 */
[----:B------:R-:W-:Y:S01]  /*5280*/  ULDC.64 UR6, c[0x0][0x620] ;  /* 0x0001880000067ab9 */ /* 0x000fe20000000a00 */
[----:B------:R-:W-:Y:S01]  /*5290*/  SHF.R.U32.HI R4, RZ, UR9, R5 ;  /* 0x00000009ff047c19 */ /* 0x000fe20008011605 */
[----:B------:R-:W2:Y:S01]  /*52a0*/  LDC R25, c[0x0][0x144] ;  /* 0x00005100ff197b82 */ /* 0x000ea20000000800 */
[----:B------:R-:W-:Y:S01]  /*52b0*/  IADD3 R7, P1, RZ, -R8, RZ ;  /* 0x80000008ff077210 */ /* 0x000fe20007f3e0ff */
[----:B------:R-:W-:Y:S01]  /*52c0*/  ULDC.64 UR10, c[0x0][0x640] ;  /* 0x00019000000a7ab9 */ /* 0x000fe20000000a00 */
[----:B0-----:R-:W-:Y:S01]  /*52d0*/  I2FP.F32.U32 R9, R14 ;  /* 0x0000000e00097245 */ /* 0x001fe20000201000 */
[----:B------:R-:W-:Y:S02]  /*52e0*/  ULDC UR8, c[0x0][0x608] ;  /* 0x0001820000087ab9 */ /* 0x000fe40000000800 */
[----:B------:R-:W-:Y:S01]  /*52f0*/  IMAD.X R4, RZ, RZ, ~R4, P1 ;  /* 0x000000ffff047224 */ /* 0x000fe200008e0e04 */
[----:B------:R-:W-:Y:S01]  /*5300*/  ISETP.NE.U32.AND P1, PT, RZ, UR10, PT ;  /* 0x0000000aff007c0c */ /* 0x000fe2000bf25070 */
[----:B------:R-:W0:Y:S02]  /*5310*/  LDC R20, c[0x0][0x148] ;  /* 0x00005200ff147b82 */ /* 0x000e240000000800 */
[----:B------:R-:W-:Y:S01]  /*5320*/  IMAD R6, R4, UR6, RZ ;  /* 0x0000000604067c24 */ /* 0x000fe2000f8e02ff */
[----:B------:R-:W-:Y:S01]  /*5330*/  ISETP.NE.AND.EX P1, PT, RZ, UR11, PT, P1 ;  /* 0x0000000bff007c0c */ /* 0x000fe2000bf25310 */
[----:B------:R-:W-:Y:S01]  /*5340*/  IMAD.WIDE.U32 R4, R7, UR6, R16 ;  /* 0x0000000607047c25 */ /* 0x000fe2000f8e0010 */
[----:B------:R-:W-:-:S03]  /*5350*/  ULDC UR6, c[0x0][0x150] ;  /* 0x0000540000067ab9 */ /* 0x000fc60000000800 */
[----:B------:R-:W-:Y:S02]  /*5360*/  IMAD R7, R7, UR7, R6 ;  /* 0x0000000707077c24 */ /* 0x000fe4000f8e0206 */
[----:B------:R-:W-:Y:S01]  /*5370*/  FMUL R6, R9, UR6 ;  /* 0x0000000609067c20 */ /* 0x000fe20008400000 */
[----:B------:R-:W-:Y:S01]  /*5380*/  ULDC UR6, c[0x0][0x618] ;  /* 0x0001860000067ab9 */ /* 0x000fe20000000800 */
[----:B------:R-:W-:Y:S01]  /*5390*/  ULDC UR7, c[0x0][0x154] ;  /* 0x0000550000077ab9 */ /* 0x000fe20000000800 */
[----:B------:R-:W-:-:S03]  /*53a0*/  IMAD.IADD R5, R5, 0x1, R7 ;  /* 0x0000000105057824 */ /* 0x000fc600078e0207 */
[----:B------:R-:W3:Y:S02]  /*53b0*/  F2I.U32.TRUNC.NTZ R6, R6 ;  /* 0x0000000600067305 */ /* 0x000ee4000020f000 */
[----:B------:R-:W-:Y:S02]  /*53c0*/  SHF.R.U64 R9, R4, UR6, R5 ;  /* 0x0000000604097c19 */ /* 0x000fe40008001205 */
[----:B-1----:R-:W-:-:S05]  /*53d0*/  I2FP.F32.U32 R4, R13 ;  /* 0x0000000d00047245 */ /* 0x002fca0000201000 */
[----:B------:R-:W-:Y:S01]  /*53e0*/  FMUL R22, R4, UR7 ;  /* 0x0000000704167c20 */ /* 0x000fe20008400000 */
[----:B------:R-:W-:Y:S01]  /*53f0*/  SHF.R.U32.HI R4, RZ, UR6, R5 ;  /* 0x00000006ff047c19 */ /* 0x000fe20008011605 */
[----:B------:R-:W-:-:S03]  /*5400*/  ULDC UR6, c[0x0][0x658] ;  /* 0x0001960000067ab9 */ /* 0x000fc60000000800 */
[--C-:B------:R-:W-:Y:S01]  /*5410*/  SHF.R.U64 R21, R9, UR8, R4.reuse ;  /* 0x0000000809157c19 */ /* 0x100fe20008001204 */
[----:B------:R-:W1:Y:S01]  /*5420*/  F2I.U32.TRUNC.NTZ R22, R22 ;  /* 0x0000001600167305 */ /* 0x000e62000020f000 */
[----:B------:R-:W-:Y:S01]  /*5430*/  SHF.R.U32.HI R4, RZ, UR8, R4 ;  /* 0x00000008ff047c19 */ /* 0x000fe20008011604 */
[----:B---3--:R-:W-:-:S03]  /*5440*/  IMAD.MOV R6, RZ, RZ, -R6 ;  /* 0x000000ffff067224 */ /* 0x008fc600078e0a06 */
[----:B------:R-:W-:Y:S01]  /*5450*/  SHF.R.U64 R15, R21, UR6, R4 ;  /* 0x00000006150f7c19 */ /* 0x000fe20008001204 */
[----:B--2---:R-:W-:Y:S01]  /*5460*/  IMAD R14, R25, R6, R14 ;  /* 0x00000006190e7224 */ /* 0x004fe200078e020e */
[----:B------:R-:W-:-:S03]  /*5470*/  SHF.R.U32.HI R23, RZ, UR6, R4 ;  /* 0x00000006ff177c19 */ /* 0x000fc60008011604 */
[----:B------:R-:W-:Y:S02]  /*5480*/  IMAD.MOV.U32 R4, RZ, RZ, R15 ;  /* 0x000000ffff047224 */ /* 0x000fe400078e000f */
[----:B------:R-:W-:Y:S01]  /*5490*/  IMAD.MOV.U32 R5, RZ, RZ, R23 ;  /* 0x000000ffff057224 */ /* 0x000fe200078e0017 */
[----:B-1----:R-:W-:Y:S06]  /*54a0*/  @!P1 BRA `(.L_x_75) ;  /* 0x0000000000289947 */ /* 0x002fec0003800000 */
[----:B------:R-:W-:Y:S02]  /*54b0*/  ULDC UR6, c[0x0][0x64c] ;  /* 0x0001930000067ab9 */ /* 0x000fe40000000800 */
[----:B------:R-:W-:-:S05]  /*54c0*/  IADD3 R5, P1, R15, UR6, RZ ;  /* 0x000000060f057c10 */ /* 0x000fca000ff3e0ff */
[----:B------:R-:W-:-:S04]  /*54d0*/  IMAD.X R23, RZ, RZ, R23, P1 ;  /* 0x000000ffff177224 */ /* 0x000fc800008e0617 */
[----:B------:R-:W-:-:S04]  /*54e0*/  IMAD.WIDE.U32 R6, R23, UR10, RZ ;  /* 0x0000000a17067c25 */ /* 0x000fc8000f8e00ff */
[----:B------:R-:W-:-:S04]  /*54f0*/  IMAD.WIDE.U32 R6, P1, R5, UR11, R6 ;  /* 0x0000000b05067c25 */ /* 0x000fc8000f820006 */
[----:B------:R-:W-:-:S04]  /*5500*/  IMAD.WIDE.U32 R4, R5, UR10, RZ ;  /* 0x0000000a05047c25 */ /* 0x000fc8000f8e00ff */
[----:B------:R-:W-:Y:S01]  /*5510*/  IMAD.MOV.U32 R4, RZ, RZ, R7 ;  /* 0x000000ffff047224 */ /* 0x000fe200078e0007 */
[----:B------:R-:W-:Y:S01]  /*5520*/  IADD3 RZ, P3, R5, R6, RZ ;  /* 0x0000000605ff7210 */ /* 0x000fe20007f7e0ff */
[----:B------:R-:W-:-:S04]  /*5530*/  IMAD.X R5, RZ, RZ, RZ, P1 ;  /* 0x000000ffff057224 */ /* 0x000fc800008e06ff */
[----:B------:R-:W-:-:S08]  /*5540*/  IMAD.WIDE.U32.X R4, R23, UR11, R4, P3 ;  /* 0x0000000b17047c25 */ /* 0x000fd000098e0404 */
.L_x_75:
[----:B------:R-:W-:Y:S01]  /*5550*/  ISETP.NE.AND P1, PT, R2, 0x1, PT ;  /* 0x000000010200780c */ /* 0x000fe20003f25270 */
[----:B------:R-:W-:Y:S01]  /*5560*/  ULDC UR6, c[0x0][0x648] ;  /* 0x0001920000067ab9 */ /* 0x000fe20000000800 */
[----:B------:R-:W-:Y:S01]  /*5570*/  LOP3.LUT R21, R21, UR13, RZ, 0xc0, !PT ;  /* 0x0000000d15157c12 */ /* 0x000fe2000f8ec0ff */
[----:B------:R-:W-:Y:S01]  /*5580*/  IMAD.MOV R22, RZ, RZ, -R22 ;  /* 0x000000ffff167224 */ /* 0x000fe200078e0a16 */
[----:B------:R-:W-:Y:S01]  /*5590*/  SHF.R.U64 R4, R4, UR6, R5 ;  /* 0x0000000604047c19 */ /* 0x000fe20008001205 */
[----:B------:R-:W-:Y:S01]  /*55a0*/  ULDC UR6, c[0x0][0x638] ;  /* 0x00018e0000067ab9 */ /* 0x000fe20000000800 */
[----:B------:R-:W-:Y:S01]  /*55b0*/  ULDC UR7, c[0x0][0x610] ;  /* 0x0001840000077ab9 */ /* 0x000fe20000000800 */
[----:B------:R-:W-:Y:S02]  /*55c0*/  IMAD.MOV.U32 R5, RZ, RZ, 0x1 ;  /* 0x00000001ff057424 */ /* 0x000fe400078e00ff */
[----:B------:R-:W-:Y:S02]  /*55d0*/  IMAD.MOV R6, RZ, RZ, -R4 ;  /* 0x000000ffff067224 */ /* 0x000fe400078e0a04 */
[----:B------:R-:W-:Y:S01]  /*55e0*/  IMAD R21, R4, UR5, R21 ;  /* 0x0000000504157c24 */ /* 0x000fe2000f8e0215 */
[----:B------:R-:W-:Y:S01]  /*55f0*/  LOP3.LUT R4, R9, UR4, RZ, 0xc0, !PT ;  /* 0x0000000409047c12 */ /* 0x000fe2000f8ec0ff */
[----:B0-----:R-:W-:-:S02]  /*5600*/  @P1 IMAD R14, R20, R22, R13 ;  /* 0x00000016140e1224 */ /* 0x001fc400078e020d */
[----:B------:R-:W-:Y:S01]  /*5610*/  IMAD R15, R6, UR6, R15 ;  /* 0x00000006060f7c24 */ /* 0x000fe2000f8e020f */
[----:B------:R-:W-:Y:S01]  /*5620*/  ULDC UR6, c[0x0][0x600] ;  /* 0x0001800000067ab9 */ /* 0x000fe20000000800 */
[----:B------:R-:W-:Y:S02]  /*5630*/  IMAD R14, R21, UR7, R14 ;  /* 0x00000007150e7c24 */ /* 0x000fe4000f8e020e */
[--C-:B------:R-:W-:Y:S01]  /*5640*/  IMAD R15, R15, UR6, R4.reuse ;  /* 0x000000060f0f7c24 */ /* 0x100fe2000f8e0204 */
[----:B------:R-:W-:-:S04]  /*5650*/  PRMT R4, R5, 0x7610, R4 ;  /* 0x0000761005047816 */ /* 0x000fc80000000004 */
[----:B------:R-:W-:Y:S02]  /*5660*/  SEL R13, R15, R14, !P1 ;  /* 0x0000000e0f0d7207 */ /* 0x000fe40004800000 */
[----:B------:R-:W-:-:S07]  /*5670*/  SEL R9, R14, R15, !P1 ;  /* 0x0000000f0e097207 */ /* 0x000fce0004800000 */
.L_x_73:
[----:B------:R-:W-:Y:S05]  /*5680*/  BSYNC B1 ;  /* 0x0000000000017941 */ /* 0x000fea0003800000 */
.L_x_72:
[----:B------:R-:W-:-:S13]  /*5690*/  LOP3.LUT P1, RZ, R4, 0xff, RZ, 0xc0, !PT ;  /* 0x000000ff04ff7812 */ /* 0x000fda000782c0ff */
[----:B------:R-:W-:Y:S05]  /*56a0*/  @P1 BRA `(.L_x_76) ;  /* 0xfffffff400141947 */ /* 0x000fea000383ffff */
[----:B------:R-:W-:Y:S05]  /*56b0*/  BSYNC B0 ;  /* 0x0000000000007941 */ /* 0x000fea0003800000 */
.L_x_64:
[----:B------:R-:W-:-:S03]  /*56c0*/  UMOV UR6, 0xffffffff ;  /* 0xffffffff00067882 */ /* 0x000fc60000000000 */
[----:B------:R-:W-:Y:S05]  /*56d0*/  BRA.DIV UR6, `(.L_x_77) ;  /* 0x0000000606187947 */ /* 0x000fea000b800000 */
[----:B------:R-:W-:-:S13]  /*56e0*/  ELECT P6, URZ, PT ;  /* 0x00000000003f782f */ /* 0x000fda00038c0000 */
.L_x_91:
[----:B------:R-:W-:Y:S04]  /*56f0*/  BSSY B0, `(.L_x_78) ;  /* 0x000002b000007945 */ /* 0x000fe80003800000 */
[----:B------:R-:W-:Y:S05]  /*5700*/  @!P6 BRA `(.L_x_79) ;  /* 0x0000000000a4e947 */ /* 0x000fea0003800000 */
[----:B------:R-:W-:-:S04]  /*5710*/  LOP3.LUT R19, R19, 0x2, RZ, 0xfc, !PT ;  /* 0x0000000213137812 */ /* 0x000fc800078efcff */
[----:B------:R-:W-:-:S13]  /*5720*/  ISETP.NE.AND P0, PT, R19, 0x3, PT ;  /* 0x000000031300780c */ /* 0x000fda0003f05270 */
[----:B------:R-:W-:Y:S05]  /*5730*/  @!P0 BRA `(.L_x_80) ;  /* 0x0000000000048947 */ /* 0x000fea0003800000 */
[----:B------:R-:W-:Y:S01]  /*5740*/  BPT.TRAP 0x1 ;  /* 0x000000040000795c */ /* 0x000fe20000300000 */
.L_x_80:
[----:B------:R-:W0:Y:S01]  /*5750*/  S2R R5, SR_CgaCtaId ;  /* 0x0000000000057919 */ /* 0x000e220000008800 */
[----:B------:R-:W-:Y:S02]  /*5760*/  MOV R2, 0x400 ;  /* 0x0000040000027802 */ /* 0x000fe40000000f00 */
[----:B------:R-:W-:Y:S02]  /*5770*/  SHF.L.U32 R4, R0, 0x1f, RZ ;  /* 0x0000001f00047819 */ /* 0x000fe400000006ff */
[----:B0-----:R-:W-:-:S05]  /*5780*/  LEA R2, R5, R2, 0x18 ;  /* 0x0000000205027211 */ /* 0x001fca00078ec0ff */
[----:B------:R-:W-:-:S04]  /*5790*/  VIADD R2, R2, 0x20 ;  /* 0x0000002002027836 */ /* 0x000fc80000000000 */
[C---:B------:R-:W-:Y:S02]  /*57a0*/  IMAD R7, R3.reuse, 0x8, R2 ;  /* 0x0000000803077824 */ /* 0x040fe400078e0202 */
[----:B------:R-:W-:Y:S02]  /*57b0*/  VIADD R3, R3, 0x1 ;  /* 0x0000000103037836 */ /* 0x000fe40000000000 */
[----:B------:R-:W0:Y:S03]  /*57c0*/  SYNCS.PHASECHK.TRANS64.TRYWAIT P0, [R7+URZ], R4 ;  /* 0x00000004070075a7 */ /* 0x000e26000800017f */
[----:B------:R-:W-:-:S04]  /*57d0*/  ISETP.NE.AND P1, PT, R3, 0x4, PT ;  /* 0x000000040300780c */ /* 0x000fc80003f25270 */
[----:B------:R-:W-:Y:S02]  /*57e0*/  SEL R5, RZ, 0x1, P1 ;  /* 0x00000001ff057807 */ /* 0x000fe40000800000 */
[----:B------:R-:W-:Y:S02]  /*57f0*/  SEL R3, R3, RZ, P1 ;  /* 0x000000ff03037207 */ /* 0x000fe40000800000 */
[----:B------:R-:W-:-:S03]  /*5800*/  LOP3.LUT R6, R0, R5, RZ, 0x3c, !PT ;  /* 0x0000000500067212 */ /* 0x000fc600078e3cff */
[----:B------:R-:W-:Y:S01]  /*5810*/  IMAD R8, R3, 0x8, R2 ;  /* 0x0000000803087824 */ /* 0x000fe200078e0202 */
[----:B------:R-:W-:Y:S01]  /*5820*/  SHF.L.U32 R5, R6, 0x1f, RZ ;  /* 0x0000001f06057819 */ /* 0x000fe200000006ff */
[----:B0-----:R-:W-:Y:S06]  /*5830*/  @!P0 BRA `(.L_x_81) ;  /* 0x0000000000e08947 */ /* 0x001fec0003800000 */
.L_x_92:
[----:B------:R-:W1:Y:S01]  /*5840*/  SYNCS.PHASECHK.TRANS64.TRYWAIT P0, [R8+URZ], R5 ;  /* 0x00000005080075a7 */ /* 0x000e62000800017f */
[----:B------:R-:W-:-:S05]  /*5850*/  VIADD R0, R3, 0x1 ;  /* 0x0000000103007836 */ /* 0x000fca0000000000 */
[----:B------:R-:W-:-:S04]  /*5860*/  ISETP.NE.AND P1, PT, R0, 0x4, PT ;  /* 0x000000040000780c */ /* 0x000fc80003f25270 */
[----:B------:R-:W-:Y:S02]  /*5870*/  SEL R3, RZ, 0x1, P1 ;  /* 0x00000001ff037807 */ /* 0x000fe40000800000 */
[----:B0-----:R-:W-:Y:S02]  /*5880*/  SEL R7, R0, RZ, P1 ;  /* 0x000000ff00077207 */ /* 0x001fe40000800000 */
[----:B------:R-:W-:-:S03]  /*5890*/  LOP3.LUT R9, R6, R3, RZ, 0x3c, !PT ;  /* 0x0000000306097212 */ /* 0x000fc600078e3cff */
[----:B------:R-:W-:Y:S01]  /*58a0*/  IMAD R11, R7, 0x8, R2 ;  /* 0x00000008070b7824 */ /* 0x000fe200078e0202 */
[----:B------:R-:W-:Y:S01]  /*58b0*/  SHF.L.U32 R6, R9, 0x1f, RZ ;  /* 0x0000001f09067819 */ /* 0x000fe200000006ff */
[----:B-1----:R-:W-:Y:S06]  /*58c0*/  @!P0 BRA `(.L_x_82) ;  /* 0x0000000000d08947 */ /* 0x002fec0003800000 */
.L_x_93:
[----:B------:R-:W1:Y:S01]  /*58d0*/  SYNCS.PHASECHK.TRANS64.TRYWAIT P0, [R11+URZ], R6 ;  /* 0x000000060b0075a7 */ /* 0x000e62000800017f */
[----:B------:R-:W-:-:S05]  /*58e0*/  VIADD R0, R7, 0x1 ;  /* 0x0000000107007836 */ /* 0x000fca0000000000 */
[----:B------:R-:W-:-:S04]  /*58f0*/  ISETP.NE.AND P1, PT, R0, 0x4, PT ;  /* 0x000000040000780c */ /* 0x000fc80003f25270 */
[----:B------:R-:W-:Y:S02]  /*5900*/  SEL R4, RZ, 0x1, P1 ;  /* 0x00000001ff047807 */ /* 0x000fe40000800000 */
[----:B------:R-:W-:Y:S02]  /*5910*/  SEL R3, R0, RZ, P1 ;  /* 0x000000ff00037207 */ /* 0x000fe40000800000 */
[----:B------:R-:W-:Y:S01]  /*5920*/  LOP3.LUT R0, R9, R4, RZ, 0x3c, !PT ;  /* 0x0000000409007212 */ /* 0x000fe200078e3cff */
[----:B-1----:R-:W-:Y:S06]  /*5930*/  @!P0 BRA `(.L_x_83) ;  /* 0x0000000000c88947 */ /* 0x002fec0003800000 */
.L_x_94:
[----:B------:R-:W-:Y:S01]  /*5940*/  IMAD R3, R3, 0x8, R2 ;  /* 0x0000000803037824 */ /* 0x000fe200078e0202 */
[----:B------:R-:W-:-:S07]  /*5950*/  SHF.L.U32 R0, R0, 0x1f, RZ ;  /* 0x0000001f00007819 */ /* 0x000fce00000006ff */
.L_x_84:
[----:B--2---:R2:W3:Y:S02]  /*5960*/  SYNCS.PHASECHK.TRANS64.TRYWAIT P0, [R3+URZ], R0 ;  /* 0x00000000030075a7 */ /* 0x0044e4000800017f */
[----:B---3--:R-:W-:Y:S05]  /*5970*/  @!P0 NANOSLEEP.SYNCS 0x989680 ;  /* 0x009896800000895d */ /* 0x008fea0003900000 */
[----:B------:R-:W3:Y:S02]  /*5980*/  @!P0 SYNCS.PHASECHK.TRANS64 P0, [R3+URZ], R0 ;  /* 0x00000000030085a7 */ /* 0x000ee4000800007f */
[----:B---3--:R-:W-:Y:S05]  /*5990*/  @!P0 BRA `(.L_x_84) ;  /* 0xfffffffc00f08947 */ /* 0x008fea000383ffff */
.L_x_79:
[----:B------:R-:W-:Y:S05]  /*59a0*/  BSYNC B0 ;  /* 0x0000000000007941 */ /* 0x000fea0003800000 */
.L_x_78:
[----:B------:R-:W-:Y:S05]  /*59b0*/  EXIT ;  /* 0x000000000000794d */ /* 0x000fea0003800000 */
.L_x_17:
[----:B---3--:R3:W4:Y:S02]  /*59c0*/  SYNCS.PHASECHK.TRANS64.TRYWAIT P1, [R3+URZ], R0 ;  /* 0x00000000030075a7 */ /* 0x008724000802017f */
[----:B----4-:R-:W-:Y:S05]  /*59d0*/  @!P1 NANOSLEEP.SYNCS 0x989680 ;  /* 0x009896800000995d */ /* 0x010fea0003900000 */
[----:B------:R-:W4:Y:S02]  /*59e0*/  @!P1 SYNCS.PHASECHK.TRANS64 P1, [R3+URZ], R0 ;  /* 0x00000000030095a7 */ /* 0x000f24000802007f */
[----:B----4-:R-:W-:Y:S05]  /*59f0*/  @!P1 BRA `(.L_x_17) ;  /* 0xfffffffc00f09947 */ /* 0x010fea000383ffff */
[----:B------:R-:W-:Y:S05]  /*5a00*/  BRA `(.L_x_16) ;  /* 0xffffffb8005c7947 */ /* 0x000fea000383ffff */
.L_x_22:
[----:B---3--:R-:W-:-:S04]  /*5a10*/  IMAD.U32 R4, RZ, RZ, UR8 ;  /* 0x00000008ff047e24 */ /* 0x008fc8000f8e00ff */
[----:B------:R3:W4:Y:S03]  /*5a20*/  SYNCS.PHASECHK.TRANS64.TRYWAIT P1, [R4+URZ], R3 ;  /* 0x00000003040075a7 */ /* 0x000726000802017f */
[----:B----4-:R-:W-:Y:S05]  /*5a30*/  @!P1 NANOSLEEP.SYNCS 0x989680 ;  /* 0x009896800000995d */ /* 0x010fea0003900000 */
[----:B------:R-:W4:Y:S02]  /*5a40*/  @!P1 SYNCS.PHASECHK.TRANS64 P1, [R4+URZ], R3 ;  /* 0x00000003040095a7 */ /* 0x000f24000802007f */
[----:B----4-:R-:W-:Y:S05]  /*5a50*/  @!P1 BRA `(.L_x_22) ;  /* 0xfffffffc00ec9947 */ /* 0x010fea000383ffff */
[----:B------:R-:W-:Y:S05]  /*5a60*/  BRA `(.L_x_21) ;  /* 0xffffffc0006c7947 */ /* 0x000fea000383ffff */
.L_x_65:
[----:B------:R-:W-:Y:S01]  /*5a70*/  BSSY B1, `(.L_x_85) ;  /* 0x0000006000017945 */ /* 0x000fe20003800000 */
[----:B------:R-:W-:-:S07]  /*5a80*/  IMAD.MOV.U32 R15, RZ, RZ, -0x1 ;  /* 0xffffffffff0f7424 */ /* 0x000fce00078e00ff */
[----:B------:R-:W-:Y:S05]  /*5a90*/  WARPSYNC.COLLECTIVE R15, `(.L_x_86) ;  /* 0x000000000f0c7348 */ /* 0x000fea0003c00000 */
[----:B------:R-:W-:Y:S02]  /*5aa0*/  ELECT P6, UR62, PT ;  /* 0x00000000003e782f */ /* 0x000fe400038c0000 */
[----:B------:R-:W-:Y:S01]  /*5ab0*/  MOV R14, UR62 ;  /* 0x0000003e000e7c02 */ /* 0x000fe20008000f00 */
[----:B------:R-:W-:Y:S10]  /*5ac0*/  ENDCOLLECTIVE ;  /* 0x000000000000791b */ /* 0x000ff40003800000 */
.L_x_86:
[----:B------:R-:W-:Y:S05]  /*5ad0*/  BSYNC B1 ;  /* 0x0000000000017941 */ /* 0x000fea0003800000 */
.L_x_85:
[----:B------:R-:W-:Y:S05]  /*5ae0*/  BRA `(.L_x_87) ;  /* 0xfffffff000107947 */ /* 0x000fea000383ffff */
.L_x_68:
[----:B0-----:R0:W1:Y:S02]  /*5af0*/  SYNCS.PHASECHK.TRANS64.TRYWAIT P1, [R14+URZ+0x20], R7 ;  /* 0x000020070e0075a7 */ /* 0x001064000802017f */
[----:B-1----:R-:W-:Y:S05]  /*5b00*/  @!P1 NANOSLEEP.SYNCS 0x989680 ;  /* 0x009896800000995d */ /* 0x002fea0003900000 */
[----:B------:R-:W1:Y:S02]  /*5b10*/  @!P1 SYNCS.PHASECHK.TRANS64 P1, [R14+URZ+0x20], R7 ;  /* 0x000020070e0095a7 */ /* 0x000e64000802007f */
[----:B-1----:R-:W-:Y:S05]  /*5b20*/  @!P1 BRA `(.L_x_68) ;  /* 0xfffffffc00f09947 */ /* 0x002fea000383ffff */
[----:B------:R-:W-:Y:S05]  /*5b30*/  BRA `(.L_x_88) ;  /* 0xfffffff000447947 */ /* 0x000fea000383ffff */
.L_x_77:
[----:B------:R-:W-:Y:S01]  /*5b40*/  BSSY B0, `(.L_x_89) ;  /* 0x0000006000007945 */ /* 0x000fe20003800000 */
[----:B------:R-:W-:-:S07]  /*5b50*/  IMAD.MOV.U32 R15, RZ, RZ, -0x1 ;  /* 0xffffffffff0f7424 */ /* 0x000fce00078e00ff */
[----:B------:R-:W-:Y:S05]  /*5b60*/  WARPSYNC.COLLECTIVE R15, `(.L_x_90) ;  /* 0x000000000f0c7348 */ /* 0x000fea0003c00000 */
[----:B------:R-:W-:Y:S02]  /*5b70*/  ELECT P6, UR62, PT ;  /* 0x00000000003e782f */ /* 0x000fe400038c0000 */
[----:B------:R-:W-:Y:S01]  /*5b80*/  MOV R14, UR62 ;  /* 0x0000003e000e7c02 */ /* 0x000fe20008000f00 */
[----:B------:R-:W-:Y:S10]  /*5b90*/  ENDCOLLECTIVE ;  /* 0x000000000000791b */ /* 0x000ff40003800000 */
.L_x_90:
[----:B------:R-:W-:Y:S05]  /*5ba0*/  BSYNC B0 ;  /* 0x0000000000007941 */ /* 0x000fea0003800000 */
.L_x_89:
[----:B------:R-:W-:Y:S05]  /*5bb0*/  BRA `(.L_x_91) ;  /* 0xfffffff800cc7947 */ /* 0x000fea000383ffff */
.L_x_81:
[----:B0-----:R0:W1:Y:S02]  /*5bc0*/  SYNCS.PHASECHK.TRANS64.TRYWAIT P0, [R7+URZ], R4 ;  /* 0x00000004070075a7 */ /* 0x001064000800017f */
[----:B-1----:R-:W-:Y:S05]  /*5bd0*/  @!P0 NANOSLEEP.SYNCS 0x989680 ;  /* 0x009896800000895d */ /* 0x002fea0003900000 */
[----:B------:R-:W1:Y:S02]  /*5be0*/  @!P0 SYNCS.PHASECHK.TRANS64 P0, [R7+URZ], R4 ;  /* 0x00000004070085a7 */ /* 0x000e64000800007f */
[----:B-1----:R-:W-:Y:S05]  /*5bf0*/  @!P0 BRA `(.L_x_81) ;  /* 0xfffffffc00f08947 */ /* 0x002fea000383ffff */
[----:B------:R-:W-:Y:S05]  /*5c00*/  BRA `(.L_x_92) ;  /* 0xfffffffc000c7947 */ /* 0x000fea000383ffff */
.L_x_82:
[----:B0-----:R0:W1:Y:S02]  /*5c10*/  SYNCS.PHASECHK.TRANS64.TRYWAIT P0, [R8+URZ], R5 ;  /* 0x00000005080075a7 */ /* 0x001064000800017f */
[----:B-1----:R-:W-:Y:S05]  /*5c20*/  @!P0 NANOSLEEP.SYNCS 0x989680 ;  /* 0x009896800000895d */ /* 0x002fea0003900000 */
[----:B------:R-:W1:Y:S02]  /*5c30*/  @!P0 SYNCS.PHASECHK.TRANS64 P0, [R8+URZ], R5 ;  /* 0x00000005080085a7 */ /* 0x000e64000800007f */
[----:B-1----:R-:W-:Y:S05]  /*5c40*/  @!P0 BRA `(.L_x_82) ;  /* 0xfffffffc00f08947 */ /* 0x002fea000383ffff */
[----:B------:R-:W-:Y:S05]  /*5c50*/  BRA `(.L_x_93) ;  /* 0xfffffffc001c7947 */ /* 0x000fea000383ffff */
.L_x_83:
[----:B-1----:R1:W2:Y:S02]  /*5c60*/  SYNCS.PHASECHK.TRANS64.TRYWAIT P0, [R11+URZ], R6 ;  /* 0x000000060b0075a7 */ /* 0x0022a4000800017f */
[----:B--2---:R-:W-:Y:S05]  /*5c70*/  @!P0 NANOSLEEP.SYNCS 0x989680 ;  /* 0x009896800000895d */ /* 0x004fea0003900000 */
[----:B------:R-:W2:Y:S02]  /*5c80*/  @!P0 SYNCS.PHASECHK.TRANS64 P0, [R11+URZ], R6 ;  /* 0x000000060b0085a7 */ /* 0x000ea4000800007f */
[----:B--2---:R-:W-:Y:S05]  /*5c90*/  @!P0 BRA `(.L_x_83) ;  /* 0xfffffffc00f08947 */ /* 0x004fea000383ffff */
[----:B------:R-:W-:Y:S05]  /*5ca0*/  BRA `(.L_x_94) ;  /* 0xfffffffc00247947 */ /* 0x000fea000383ffff */
.L_x_95:
[----:B------:R-:W-:-:S00]  /*5cb0*/  BRA `(.L_x_95) ;  /* 0xfffffffc00fc7947 */ /* 0x000fc0000383ffff */
[----:B------:R-:W-:-:S00]  /*5cc0*/  NOP ;  /* 0x0000000000007918 */ /* 0x000fc00000000000 */
        /* <DEDUP_REMOVED lines=11> */
.L_x_96:


//--------------------- .nv.global.init           --------------------------
	.section	.nv.global.init,"aw",@progbits
.nv.global.init:
	.type		$str$22,@object
	.size		$str$22,($str$23 - $str$22)
$str$22:
        /*0000*/ 	.byte	0x6b, 0x5f, 0x74, 0x69, 0x6c, 0x65, 0x5f, 0x63, 0x6f, 0x75, 0x6e, 0x74, 0x20, 0x3e, 0x3d, 0x20
        /*0010*/ 	.byte	0x31, 0x00
	.type		$str$23,@object
	.size		$str$23,(__unnamed_1 - $str$23)
$str$23:
        /*0012*/ 	.byte	0x2f, 0x74, 0x6d, 0x70, 0x2f, 0x63, 0x75, 0x74, 0x6c, 0x61, 0x73, 0x73, 0x5f, 0x73, 0x77, 0x65
        /*0022*/ 	.byte	0x65, 0x70, 0x5f, 0x73, 0x72, 0x63, 0x2f, 0x69, 0x6e, 0x63, 0x6c, 0x75, 0x64, 0x65, 0x2f, 0x63
        /*0032*/ 	.byte	0x75, 0x74, 0x6c, 0x61, 0x73, 0x73, 0x2f, 0x67, 0x65, 0x6d, 0x6d, 0x2f, 0x63, 0x6f, 0x6c, 0x6c
        /*0042*/ 	.byte	0x65, 0x63, 0x74, 0x69, 0x76, 0x65, 0x2f, 0x73, 0x6d, 0x39, 0x30, 0x5f, 0x6d, 0x6d, 0x61, 0x5f
        /*0052*/ 	.byte	0x74, 0x6d, 0x61, 0x5f, 0x67, 0x6d, 0x6d, 0x61, 0x5f, 0x73, 0x73, 0x5f, 0x77, 0x61, 0x72, 0x70
        /*0062*/ 	.byte	0x73, 0x70, 0x65, 0x63, 0x69, 0x61, 0x6c, 0x69, 0x7a, 0x65, 0x64, 0x2e, 0x68, 0x70, 0x70, 0x00
	.type		__unnamed_1,@object
	.size		__unnamed_1,(.L_0 - __unnamed_1)
__unnamed_1:
        /*0072*/ 	.byte	0x76, 0x6f, 0x69, 0x64, 0x20, 0x63, 0x75, 0x74, 0x6c, 0x61, 0x73, 0x73, 0x3a, 0x3a, 0x67, 0x65
        /* <DEDUP_REMOVED lines=180> */
        /*0bc2*/ 	.byte	0x79, 0x5d, 0x00
.L_0:


//--------------------- .nv.shared._ZN7cutlass13device_kernelINS_4gemm6kernel13GemmUniversalIN4cute5tupleIJiiiiEEENS1_10collective13CollectiveMmaINS1_34MainloopSm90TmaGmmaWarpSpecializedILi4ENS5_IJNS4_1CILi1EEESB_SB_EEENS1_35KernelTmaWarpSpecializedCooperativeEEENS5_IJNSA_ILi192EEENSA_ILi16EEENSA_ILi128EEEEEENS_10bfloat16_tENS5_IJlSB_lEEESJ_SK_NS4_8TiledMMAINS4_8MMA_AtomIJNS4_4SM904GMMA27MMA_64x16x16_F32BF16BF16_SSILNSO_5MajorE0ELSQ_0ELNSO_7ScaleInE1ELSR_1EEEEEENS4_6LayoutINS5_IJNSA_ILi2EEESB_SB_EEENS5_IJSB_NSA_ILi0EEESX_EEEEENS5_IJNS4_10UnderscoreES10_S10_EEEEENS4_13SM90_TMA_LOADENS4_14ComposedLayoutINS4_7SwizzleILi3ELi4ELi3EEENS4_18smem_ptr_flag_bitsILi16EEENSU_INS5_IJNSA_ILi8EEENSA_ILi64EEEEEENS5_IJS1A_SB_EEEEEEEvNS4_8identityES13_S1E_vS1F_EENS_8epilogue10collective6detail29Sm90TmaWarpSpecializedAdapterINS1I_15DefaultEpilogueISJ_SK_SK_NS1H_6thread17LinearCombinationISJ_Li1EffLNS1M_9ScaleType4KindE0ELNS_15FloatRoundStyleE2ESJ_EENS1_15EpilogueDefaultEEEEEvvEEEEvNT_6ParamsE --------------------------
	.section	.nv.shared._ZN7cutlass13device_kernelINS_4gemm6kernel13GemmUniversalIN4cute5tupleIJiiiiEEENS1_10collective13CollectiveMmaINS1_34MainloopSm90TmaGmmaWarpSpecializedILi4ENS5_IJNS4_1CILi1EEESB_SB_EEENS1_35KernelTmaWarpSpecializedCooperativeEEENS5_IJNSA_ILi192EEENSA_ILi16EEENSA_ILi128EEEEEENS_10bfloat16_tENS5_IJlSB_lEEESJ_SK_NS4_8TiledMMAINS4_8MMA_AtomIJNS4_4SM904GMMA27MMA_64x16x16_F32BF16BF16_SSILNSO_5MajorE0ELSQ_0ELNSO_7ScaleInE1ELSR_1EEEEEENS4_6LayoutINS5_IJNSA_ILi2EEESB_SB_EEENS5_IJSB_NSA_ILi0EEESX_EEEEENS5_IJNS4_10UnderscoreES10_S10_EEEEENS4_13SM90_TMA_LOADENS4_14ComposedLayoutINS4_7SwizzleILi3ELi4ELi3EEENS4_18smem_ptr_flag_bitsILi16EEENSU_INS5_IJNSA_ILi8EEENSA_ILi64EEEEEENS5_IJS1A_SB_EEEEEEEvNS4_8identityES13_S1E_vS1F_EENS_8epilogue10collective6detail29Sm90TmaWarpSpecializedAdapterINS1I_15DefaultEpilogueISJ_SK_SK_NS1H_6thread17LinearCombinationISJ_Li1EffLNS1M_9ScaleType4KindE0ELNS_15FloatRoundStyleE2ESJ_EENS1_15EpilogueDefaultEEEEEvvEEEEvNT_6ParamsE,"aw",@nobits
	.sectionflags	@""
	.align	16
	.zero		1024


//--------------------- .nv.shared.reserved.0     --------------------------
	.section	.nv.shared.reserved.0,"aw",@nobits
	.weak		__nv_reservedSMEM_offset_0_alias
	.size		__nv_reservedSMEM_offset_0_alias, 0, 0
	.other		__nv_reservedSMEM_offset_0_alias,@"STO_CUDA_RESERVED_SHARED STV_DEFAULT"
__nv_reservedSMEM_offset_0_alias:
	.zero		0


//--------------------- .nv.global                --------------------------
	.section	.nv.global,"aw",@nobits
.nv.global:
	.type		_ZN39_INTERNAL_3cf28ff7_4_k_cu_69d53b3a_85354cute1_E,@object
	.size		_ZN39_INTERNAL_3cf28ff7_4_k_cu_69d53b3a_85354cute1_E,(_ZN39_INTERNAL_3cf28ff7_4_k_cu_69d53b3a_85354cuda3std3__45__cpo6cbeginE - _ZN39_INTERNAL_3cf28ff7_4_k_cu_69d53b3a_85354cute1_E)
_ZN39_INTERNAL_3cf28ff7_4_k_cu_69d53b3a_85354cute1_E:
	.zero		1
	.type		_ZN39_INTERNAL_3cf28ff7_4_k_cu_69d53b3a_85354cuda3std3__45__cpo6cbeginE,@object
	.size		_ZN39_INTERNAL_3cf28ff7_4_k_cu_69d53b3a_85354cuda3std3__45__cpo6cbeginE,(_ZN39_INTERNAL_3cf28ff7_4_k_cu_69d53b3a_85354cuda3std3__48in_placeE - _ZN39_INTERNAL_3cf28ff7_4_k_cu_69d53b3a_85354cuda3std3__45__cpo6cbeginE)
_ZN39_INTERNAL_3cf28ff7_4_k_cu_69d53b3a_85354cuda3std3__45__cpo6cbeginE:
	.zero		1
	.type		_ZN39_INTERNAL_3cf28ff7_4_k_cu_69d53b3a_85354cuda3std3__48in_placeE,@object
	.size		_ZN39_INTERNAL_3cf28ff7_4_k_cu_69d53b3a_85354cuda3std3__48in_placeE,(_ZN39_INTERNAL_3cf28ff7_4_k_cu_69d53b3a_85354cuda3std6ranges3__45__cpo9iter_moveE - _ZN39_INTERNAL_3cf28ff7_4_k_cu_69d53b3a_85354cuda3std3__48in_placeE)
_ZN39_INTERNAL_3cf28ff7_4_k_cu_69d53b3a_85354cuda3std3__48in_placeE:
	.zero		1
	.type		_ZN39_INTERNAL_3cf28ff7_4_k_cu_69d53b3a_85354cuda3std6ranges3__45__cpo9iter_moveE,@object
	.size		_ZN39_INTERNAL_3cf28ff7_4_k_cu_69d53b3a_85354cuda3std6ranges3__45__cpo9iter_moveE,(_ZN39_INTERNAL_3cf28ff7_4_k_cu_69d53b3a_85354cuda3std3__45__cpo5beginE - _ZN39_INTERNAL_3cf28ff7_4_k_cu_69d53b3a_85354cuda3std6ranges3__45__cpo9iter_moveE)
_ZN39_INTERNAL_3cf28ff7_4_k_cu_69d53b3a_85354cuda3std6ranges3__45__cpo9iter_moveE:
	.zero		1
	.type		_ZN39_INTERNAL_3cf28ff7_4_k_cu_69d53b3a_85354cuda3std3__45__cpo5beginE,@object
	.size		_ZN39_INTERNAL_3cf28ff7_4_k_cu_69d53b3a_85354cuda3std3__45__cpo5beginE,(_ZN39_INTERNAL_3cf28ff7_4_k_cu_69d53b3a_85354cuda3std3__441_GLOBAL__N__3cf28ff7_4_k_cu_69d53b3a_85356ignoreE - _ZN39_INTERNAL_3cf28ff7_4_k_cu_69d53b3a_85354cuda3std3__45__cpo5beginE)
_ZN39_INTERNAL_3cf28ff7_4_k_cu_69d53b3a_85354cuda3std3__45__cpo5beginE:
	.zero		1
	.type		_ZN39_INTERNAL_3cf28ff7_4_k_cu_69d53b3a_85354cuda3std3__441_GLOBAL__N__3cf28ff7_4_k_cu_69d53b3a_85356ignoreE,@object
	.size		_ZN39_INTERNAL_3cf28ff7_4_k_cu_69d53b3a_85354cuda3std3__441_GLOBAL__N__3cf28ff7_4_k_cu_69d53b3a_85356ignoreE,(_ZN39_INTERNAL_3cf28ff7_4_k_cu_69d53b3a_85354cute7productE - _ZN39_INTERNAL_3cf28ff7_4_k_cu_69d53b3a_85354cuda3std3__441_GLOBAL__N__3cf28ff7_4_k_cu_69d53b3a_85356ignoreE)
_ZN39_INTERNAL_3cf28ff7_4_k_cu_69d53b3a_85354cuda3std3__441_GLOBAL__N__3cf28ff7_4_k_cu_69d53b3a_85356ignoreE:
	.zero		1
	.type		_ZN39_INTERNAL_3cf28ff7_4_k_cu_69d53b3a_85354cute7productE,@object
	.size		_ZN39_INTERNAL_3cf28ff7_4_k_cu_69d53b3a_85354cute7productE,(_ZN39_INTERNAL_3cf28ff7_4_k_cu_69d53b3a_85354cuda3std3__45__cpo3endE - _ZN39_INTERNAL_3cf28ff7_4_k_cu_69d53b3a_85354cute7productE)
_ZN39_INTERNAL_3cf28ff7_4_k_cu_69d53b3a_85354cute7productE:
	.zero		1
	.type		_ZN39_INTERNAL_3cf28ff7_4_k_cu_69d53b3a_85354cuda3std3__45__cpo3endE,@object
	.size		_ZN39_INTERNAL_3cf28ff7_4_k_cu_69d53b3a_85354cuda3std3__45__cpo3endE,(_ZN39_INTERNAL_3cf28ff7_4_k_cu_69d53b3a_85354cuda3std3__419piecewise_constructE - _ZN39_INTERNAL_3cf28ff7_4_k_cu_69d53b3a_85354cuda3std3__45__cpo3endE)
_ZN39_INTERNAL_3cf28ff7_4_k_cu_69d53b3a_85354cuda3std3__45__cpo3endE:
	.zero		1
	.type		_ZN39_INTERNAL_3cf28ff7_4_k_cu_69d53b3a_85354cuda3std3__419piecewise_constructE,@object
	.size		_ZN39_INTERNAL_3cf28ff7_4_k_cu_69d53b3a_85354cuda3std3__419piecewise_constructE,(_ZN39_INTERNAL_3cf28ff7_4_k_cu_69d53b3a_85354cuda3std3__45__cpo4cendE - _ZN39_INTERNAL_3cf28ff7_4_k_cu_69d53b3a_85354cuda3std3__419piecewise_constructE)
_ZN39_INTERNAL_3cf28ff7_4_k_cu_69d53b3a_85354cuda3std3__419piecewise_constructE:
	.zero		1
	.type		_ZN39_INTERNAL_3cf28ff7_4_k_cu_69d53b3a_85354cuda3std3__45__cpo4cendE,@object
	.size		_ZN39_INTERNAL_3cf28ff7_4_k_cu_69d53b3a_85354cuda3std3__45__cpo4cendE,(_ZN39_INTERNAL_3cf28ff7_4_k_cu_69d53b3a_85354cuda3std6ranges3__45__cpo4swapE - _ZN39_INTERNAL_3cf28ff7_4_k_cu_69d53b3a_85354cuda3std3__45__cpo4cendE)
_ZN39_INTERNAL_3cf28ff7_4_k_cu_69d53b3a_85354cuda3std3__45__cpo4cendE:
	.zero		1
	.type		_ZN39_INTERNAL_3cf28ff7_4_k_cu_69d53b3a_85354cuda3std6ranges3__45__cpo4swapE,@object
	.size		_ZN39_INTERNAL_3cf28ff7_4_k_cu_69d53b3a_85354cuda3std6ranges3__45__cpo4swapE,(.L_8 - _ZN39_INTERNAL_3cf28ff7_4_k_cu_69d53b3a_85354cuda3std6ranges3__45__cpo4swapE)
_ZN39_INTERNAL_3cf28ff7_4_k_cu_69d53b3a_85354cuda3std6ranges3__45__cpo4swapE:
	.zero		1
.L_8:


//--------------------- .nv.constant0._ZN7cutlass13device_kernelINS_4gemm6kernel13GemmUniversalIN4cute5tupleIJiiiiEEENS1_10collective13CollectiveMmaINS1_34MainloopSm90TmaGmmaWarpSpecializedILi4ENS5_IJNS4_1CILi1EEESB_SB_EEENS1_35KernelTmaWarpSpecializedCooperativeEEENS5_IJNSA_ILi192EEENSA_ILi16EEENSA_ILi128EEEEEENS_10bfloat16_tENS5_IJlSB_lEEESJ_SK_NS4_8TiledMMAINS4_8MMA_AtomIJNS4_4SM904GMMA27MMA_64x16x16_F32BF16BF16_SSILNSO_5MajorE0ELSQ_0ELNSO_7ScaleInE1ELSR_1EEEEEENS4_6LayoutINS5_IJNSA_ILi2EEESB_SB_EEENS5_IJSB_NSA_ILi0EEESX_EEEEENS5_IJNS4_10UnderscoreES10_S10_EEEEENS4_13SM90_TMA_LOADENS4_14ComposedLayoutINS4_7SwizzleILi3ELi4ELi3EEENS4_18smem_ptr_flag_bitsILi16EEENSU_INS5_IJNSA_ILi8EEENSA_ILi64EEEEEENS5_IJS1A_SB_EEEEEEEvNS4_8identityES13_S1E_vS1F_EENS_8epilogue10collective6detail29Sm90TmaWarpSpecializedAdapterINS1I_15DefaultEpilogueISJ_SK_SK_NS1H_6thread17LinearCombinationISJ_Li1EffLNS1M_9ScaleType4KindE0ELNS_15FloatRoundStyleE2ESJ_EENS1_15EpilogueDefaultEEEEEvvEEEEvNT_6ParamsE --------------------------
	.section	.nv.constant0._ZN7cutlass13device_kernelINS_4gemm6kernel13GemmUniversalIN4cute5tupleIJiiiiEEENS1_10collective13CollectiveMmaINS1_34MainloopSm90TmaGmmaWarpSpecializedILi4ENS5_IJNS4_1CILi1EEESB_SB_EEENS1_35KernelTmaWarpSpecializedCooperativeEEENS5_IJNSA_ILi192EEENSA_ILi16EEENSA_ILi128EEEEEENS_10bfloat16_tENS5_IJlSB_lEEESJ_SK_NS4_8TiledMMAINS4_8MMA_AtomIJNS4_4SM904GMMA27MMA_64x16x16_F32BF16BF16_SSILNSO_5MajorE0ELSQ_0ELNSO_7ScaleInE1ELSR_1EEEEEENS4_6LayoutINS5_IJNSA_ILi2EEESB_SB_EEENS5_IJSB_NSA_ILi0EEESX_EEEEENS5_IJNS4_10UnderscoreES10_S10_EEEEENS4_13SM90_TMA_LOADENS4_14ComposedLayoutINS4_7SwizzleILi3ELi4ELi3EEENS4_18smem_ptr_flag_bitsILi16EEENSU_INS5_IJNSA_ILi8EEENSA_ILi64EEEEEENS5_IJS1A_SB_EEEEEEEvNS4_8identityES13_S1E_vS1F_EENS_8epilogue10collective6detail29Sm90TmaWarpSpecializedAdapterINS1I_15DefaultEpilogueISJ_SK_SK_NS1H_6thread17LinearCombinationISJ_Li1EffLNS1M_9ScaleType4KindE0ELNS_15FloatRoundStyleE2ESJ_EENS1_15EpilogueDefaultEEEEEvvEEEEvNT_6ParamsE,"a",@progbits
	.sectionflags	@""
	.align	4
.nv.constant0._ZN7cutlass13device_kernelINS_4gemm6kernel13GemmUniversalIN4cute5tupleIJiiiiEEENS1_10collective13CollectiveMmaINS1_34MainloopSm90TmaGmmaWarpSpecializedILi4ENS5_IJNS4_1CILi1EEESB_SB_EEENS1_35KernelTmaWarpSpecializedCooperativeEEENS5_IJNSA_ILi192EEENSA_ILi16EEENSA_ILi128EEEEEENS_10bfloat16_tENS5_IJlSB_lEEESJ_SK_NS4_8TiledMMAINS4_8MMA_AtomIJNS4_4SM904GMMA27MMA_64x16x16_F32BF16BF16_SSILNSO_5MajorE0ELSQ_0ELNSO_7ScaleInE1ELSR_1EEEEEENS4_6LayoutINS5_IJNSA_ILi2EEESB_SB_EEENS5_IJSB_NSA_ILi0EEESX_EEEEENS5_IJNS4_10UnderscoreES10_S10_EEEEENS4_13SM90_TMA_LOADENS4_14ComposedLayoutINS4_7SwizzleILi3ELi4ELi3EEENS4_18smem_ptr_flag_bitsILi16EEENSU_INS5_IJNSA_ILi8EEENSA_ILi64EEEEEENS5_IJS1A_SB_EEEEEEEvNS4_8identityES13_S1E_vS1F_EENS_8epilogue10collective6detail29Sm90TmaWarpSpecializedAdapterINS1I_15DefaultEpilogueISJ_SK_SK_NS1H_6thread17LinearCombinationISJ_Li1EffLNS1M_9ScaleType4KindE0ELNS_15FloatRoundStyleE2ESJ_EENS1_15EpilogueDefaultEEEEEvvEEEEvNT_6ParamsE:
	.zero		1664


//--------------------- SYMBOLS --------------------------

	.type		.nv.reservedSmem.offset0,@object
	.size		.nv.reservedSmem.offset0,0x4
	.type		__assertfail,@function
